	.target	sm_100a

	.elftype	@"ET_EXEC"


//--------------------- .note.nv.tkinfo           --------------------------
	.section	.note.nv.tkinfo,"",@"SHT_NOTE"
	.sectionflags	@"SHF_NOTE_NV_TKINFO"
	.tkinfo
        /*0018*/ 	.word	0x00000002
        /*0030*/ 	.string	""
        /*0030*/ 	.string	"ptxas"
        /*0030*/ 	.string	"Cuda compilation tools, release 13.0, V13.0.88"
        /*0030*/ 	.string	"Build cuda_13.0.r13.0/compiler.36424714_0"
        /*0030*/ 	.string	"-arch sm_100a -m 64 "



//--------------------- .note.nv.cuinfo           --------------------------
	.section	.note.nv.cuinfo,"",@"SHT_NOTE"
	.sectionflags	@"SHF_NOTE_NV_CUINFO"
        /*0018*/ 	.short	0x0002
        /*001a*/ 	.short	0x0064
        /*001c*/ 	.short	0x0082
	.zero		2


//--------------------- .nv.info                  --------------------------
	.section	.nv.info,"",@"SHT_CUDA_INFO"
	.align	4


	//----- nvinfo : EIATTR_REGCOUNT
	.align		4
        /*0000*/ 	.byte	0x04, 0x2f
        /*0002*/ 	.short	(.L_19 - .L_18)
	.align		4
.L_18:
        /*0004*/ 	.word	index@(_ZN7cutlass13device_kernelINS_4gemm6kernel13GemmUniversalIN4cute5tupleIJiiiiEEENS1_10collective13CollectiveMmaINS1_35MainloopSm100TmaUmmaWarpSpecializedILi5ELi2ELi4ENS5_IJNS4_1CILi2EEESB_NSA_ILi1EEEEEEEENS5_IJNSA_ILi64EEENSA_ILi128EEESF_EEEaNS5_IJlSC_lEEEaSI_NS4_8TiledMMAINS4_8MMA_AtomIJNS4_15SM100_MMA_S8_SSIaaiLi64ELi128ELNS4_4UMMA5MajorE0ELSN_0ELNSM_8SaturateE0EEEEEENS4_6LayoutINS5_IJSC_SC_SC_EEENS5_IJNSA_ILi0EEEST_ST_EEEEENS5_IJNS4_10UnderscoreESW_SW_EEEEENS4_23SM90_TMA_LOAD_MULTICASTENS4_14ComposedLayoutINS4_7SwizzleILi2ELi4ELi3EEENS4_18smem_ptr_flag_bitsILi8EEENSR_INS5_IJNSA_ILi8EEESF_EEENS5_IJSF_SC_EEEEEEEvNS4_8identityESZ_S19_vS1A_EENS_8epilogue10collective18CollectiveEpilogueINS1C_23Sm100TmaWarpSpecializedILi2ELi2ELi32ELb0ELb0EEEJSH_NS5_IJNSR_ISF_SC_EES1H_EEEaSI_aSI_NS1C_6fusion15FusionCallbacksIS1G_NS1J_17LinearCombinationIaiaiLNS_15FloatRoundStyleE2EEESH_S1I_JEEENS4_5SM1004TMEM4LOAD26SM100_TMEM_LOAD_16dp32b32xENS4_13SM90_TMA_LOADES19_NS4_39AutoVectorizingCopyWithAssumedAlignmentILi128EEENS4_14SM90_TMA_STOREES19_S1V_S1V_EEEvvEEEEvNT_6ParamsE)
        /*0008*/ 	.word	0x0000005a


	//----- nvinfo : EIATTR_FRAME_SIZE
	.align		4
.L_19:
        /*000c*/ 	.byte	0x04, 0x11
        /*000e*/ 	.short	(.L_21 - .L_20)
	.align		4
.L_20:
        /*0010*/ 	.word	index@($__internal_2_$__cuda_sm10x_tcgen05_guardrail_trap_unallocated_columns_being_dealloced)
        /*0014*/ 	.word	0x00000000


	//----- nvinfo : EIATTR_FRAME_SIZE
	.align		4
.L_21:
        /*0018*/ 	.byte	0x04, 0x11
        /*001a*/ 	.short	(.L_23 - .L_22)
	.align		4
.L_22:
        /*001c*/ 	.word	index@($__internal_1_$__cuda_sm10x_tcgen05_guardrail_trap_phase_invalid_during_alloc)
        /*0020*/ 	.word	0x00000000


	//----- nvinfo : EIATTR_FRAME_SIZE
	.align		4
.L_23:
        /*0024*/ 	.byte	0x04, 0x11
        /*0026*/ 	.short	(.L_25 - .L_24)
	.align		4
.L_24:
        /*0028*/ 	.word	index@($__internal_0_$__cuda_sm10x_tcgen05_guardrail_trap_col_being_dealloced_not_returned_by_alloc)
        /*002c*/ 	.word	0x00000000


	//----- nvinfo : EIATTR_FRAME_SIZE
	.align		4
.L_25:
        /*0030*/ 	.byte	0x04, 0x11
        /*0032*/ 	.short	(.L_27 - .L_26)
	.align		4
.L_26:
        /*0034*/ 	.word	index@(_ZN7cutlass13device_kernelINS_4gemm6kernel13GemmUniversalIN4cute5tupleIJiiiiEEENS1_10collective13CollectiveMmaINS1_35MainloopSm100TmaUmmaWarpSpecializedILi5ELi2ELi4ENS5_IJNS4_1CILi2EEESB_NSA_ILi1EEEEEEEENS5_IJNSA_ILi64EEENSA_ILi128EEESF_EEEaNS5_IJlSC_lEEEaSI_NS4_8TiledMMAINS4_8MMA_AtomIJNS4_15SM100_MMA_S8_SSIaaiLi64ELi128ELNS4_4UMMA5MajorE0ELSN_0ELNSM_8SaturateE0EEEEEENS4_6LayoutINS5_IJSC_SC_SC_EEENS5_IJNSA_ILi0EEEST_ST_EEEEENS5_IJNS4_10UnderscoreESW_SW_EEEEENS4_23SM90_TMA_LOAD_MULTICASTENS4_14ComposedLayoutINS4_7SwizzleILi2ELi4ELi3EEENS4_18smem_ptr_flag_bitsILi8EEENSR_INS5_IJNSA_ILi8EEESF_EEENS5_IJSF_SC_EEEEEEEvNS4_8identityESZ_S19_vS1A_EENS_8epilogue10collective18CollectiveEpilogueINS1C_23Sm100TmaWarpSpecializedILi2ELi2ELi32ELb0ELb0EEEJSH_NS5_IJNSR_ISF_SC_EES1H_EEEaSI_aSI_NS1C_6fusion15FusionCallbacksIS1G_NS1J_17LinearCombinationIaiaiLNS_15FloatRoundStyleE2EEESH_S1I_JEEENS4_5SM1004TMEM4LOAD26SM100_TMEM_LOAD_16dp32b32xENS4_13SM90_TMA_LOADES19_NS4_39AutoVectorizingCopyWithAssumedAlignmentILi128EEENS4_14SM90_TMA_STOREES19_S1V_S1V_EEEvvEEEEvNT_6ParamsE)
        /*0038*/ 	.word	0x00000000


	//----- nvinfo : EIATTR_MIN_STACK_SIZE
	.align		4
.L_27:
        /*003c*/ 	.byte	0x04, 0x12
        /*003e*/ 	.short	(.L_29 - .L_28)
	.align		4
.L_28:
        /*0040*/ 	.word	index@(_ZN7cutlass13device_kernelINS_4gemm6kernel13GemmUniversalIN4cute5tupleIJiiiiEEENS1_10collective13CollectiveMmaINS1_35MainloopSm100TmaUmmaWarpSpecializedILi5ELi2ELi4ENS5_IJNS4_1CILi2EEESB_NSA_ILi1EEEEEEEENS5_IJNSA_ILi64EEENSA_ILi128EEESF_EEEaNS5_IJlSC_lEEEaSI_NS4_8TiledMMAINS4_8MMA_AtomIJNS4_15SM100_MMA_S8_SSIaaiLi64ELi128ELNS4_4UMMA5MajorE0ELSN_0ELNSM_8SaturateE0EEEEEENS4_6LayoutINS5_IJSC_SC_SC_EEENS5_IJNSA_ILi0EEEST_ST_EEEEENS5_IJNS4_10UnderscoreESW_SW_EEEEENS4_23SM90_TMA_LOAD_MULTICASTENS4_14ComposedLayoutINS4_7SwizzleILi2ELi4ELi3EEENS4_18smem_ptr_flag_bitsILi8EEENSR_INS5_IJNSA_ILi8EEESF_EEENS5_IJSF_SC_EEEEEEEvNS4_8identityESZ_S19_vS1A_EENS_8epilogue10collective18CollectiveEpilogueINS1C_23Sm100TmaWarpSpecializedILi2ELi2ELi32ELb0ELb0EEEJSH_NS5_IJNSR_ISF_SC_EES1H_EEEaSI_aSI_NS1C_6fusion15FusionCallbacksIS1G_NS1J_17LinearCombinationIaiaiLNS_15FloatRoundStyleE2EEESH_S1I_JEEENS4_5SM1004TMEM4LOAD26SM100_TMEM_LOAD_16dp32b32xENS4_13SM90_TMA_LOADES19_NS4_39AutoVectorizingCopyWithAssumedAlignmentILi128EEENS4_14SM90_TMA_STOREES19_S1V_S1V_EEEvvEEEEvNT_6ParamsE)
        /*0044*/ 	.word	0x00000000
.L_29:


//--------------------- .nv.compat                --------------------------
	.section	.nv.compat,"",@"SHT_CUDA_COMPAT_INFO"
	.align	4
        /*0000*/ 	.byte	0x02, 0x09, 0x01, 0x00, 0x02, 0x02, 0x03, 0x00, 0x02, 0x05, 0x06, 0x00, 0x03, 0x07, 0x01, 0x01
        /*0010*/ 	.byte	0x02, 0x03, 0x01, 0x00, 0x02, 0x06, 0x01, 0x00, 0x04, 0x0b, 0x08, 0x00, 0x01, 0x00, 0x00, 0x00
        /*0020*/ 	.byte	0x00, 0x00, 0x00, 0x00


//--------------------- .nv.info._ZN7cutlass13device_kernelINS_4gemm6kernel13GemmUniversalIN4cute5tupleIJiiiiEEENS1_10collective13CollectiveMmaINS1_35MainloopSm100TmaUmmaWarpSpecializedILi5ELi2ELi4ENS5_IJNS4_1CILi2EEESB_NSA_ILi1EEEEEEEENS5_IJNSA_ILi64EEENSA_ILi128EEESF_EEEaNS5_IJlSC_lEEEaSI_NS4_8TiledMMAINS4_8MMA_AtomIJNS4_15SM100_MMA_S8_SSIaaiLi64ELi128ELNS4_4UMMA5MajorE0ELSN_0ELNSM_8SaturateE0EEEEEENS4_6LayoutINS5_IJSC_SC_SC_EEENS5_IJNSA_ILi0EEEST_ST_EEEEENS5_IJNS4_10UnderscoreESW_SW_EEEEENS4_23SM90_TMA_LOAD_MULTICASTENS4_14ComposedLayoutINS4_7SwizzleILi2ELi4ELi3EEENS4_18smem_ptr_flag_bitsILi8EEENSR_INS5_IJNSA_ILi8EEESF_EEENS5_IJSF_SC_EEEEEEEvNS4_8identityESZ_S19_vS1A_EENS_8epilogue10collective18CollectiveEpilogueINS1C_23Sm100TmaWarpSpecializedILi2ELi2ELi32ELb0ELb0EEEJSH_NS5_IJNSR_ISF_SC_EES1H_EEEaSI_aSI_NS1C_6fusion15FusionCallbacksIS1G_NS1J_17LinearCombinationIaiaiLNS_15FloatRoundStyleE2EEESH_S1I_JEEENS4_5SM1004TMEM4LOAD26SM100_TMEM_LOAD_16dp32b32xENS4_13SM90_TMA_LOADES19_NS4_39AutoVectorizingCopyWithAssumedAlignmentILi128EEENS4_14SM90_TMA_STOREES19_S1V_S1V_EEEvvEEEEvNT_6ParamsE --------------------------
	.section	.nv.info._ZN7cutlass13device_kernelINS_4gemm6kernel13GemmUniversalIN4cute5tupleIJiiiiEEENS1_10collective13CollectiveMmaINS1_35MainloopSm100TmaUmmaWarpSpecializedILi5ELi2ELi4ENS5_IJNS4_1CILi2EEESB_NSA_ILi1EEEEEEEENS5_IJNSA_ILi64EEENSA_ILi128EEESF_EEEaNS5_IJlSC_lEEEaSI_NS4_8TiledMMAINS4_8MMA_AtomIJNS4_15SM100_MMA_S8_SSIaaiLi64ELi128ELNS4_4UMMA5MajorE0ELSN_0ELNSM_8SaturateE0EEEEEENS4_6LayoutINS5_IJSC_SC_SC_EEENS5_IJNSA_ILi0EEEST_ST_EEEEENS5_IJNS4_10UnderscoreESW_SW_EEEEENS4_23SM90_TMA_LOAD_MULTICASTENS4_14ComposedLayoutINS4_7SwizzleILi2ELi4ELi3EEENS4_18smem_ptr_flag_bitsILi8EEENSR_INS5_IJNSA_ILi8EEESF_EEENS5_IJSF_SC_EEEEEEEvNS4_8identityESZ_S19_vS1A_EENS_8epilogue10collective18CollectiveEpilogueINS1C_23Sm100TmaWarpSpecializedILi2ELi2ELi32ELb0ELb0EEEJSH_NS5_IJNSR_ISF_SC_EES1H_EEEaSI_aSI_NS1C_6fusion15FusionCallbacksIS1G_NS1J_17LinearCombinationIaiaiLNS_15FloatRoundStyleE2EEESH_S1I_JEEENS4_5SM1004TMEM4LOAD26SM100_TMEM_LOAD_16dp32b32xENS4_13SM90_TMA_LOADES19_NS4_39AutoVectorizingCopyWithAssumedAlignmentILi128EEENS4_14SM90_TMA_STOREES19_S1V_S1V_EEEvvEEEEvNT_6ParamsE,"",@"SHT_CUDA_INFO"
	.sectionflags	@""
	.align	4


	//----- nvinfo : EIATTR_CUDA_API_VERSION
	.align		4
        /*0000*/ 	.byte	0x04, 0x37
        /*0002*/ 	.short	(.L_31 - .L_30)
.L_30:
        /*0004*/ 	.word	0x00000082


	//----- nvinfo : EIATTR_KPARAM_INFO
	.align		4
.L_31:
        /*0008*/ 	.byte	0x04, 0x17
        /*000a*/ 	.short	(.L_33 - .L_32)
.L_32:
        /*000c*/ 	.word	0x00000000
        /*0010*/ 	.short	0x0000
        /*0012*/ 	.short	0x0000
        /*0014*/ 	.byte	0x00, 0xf0, 0x01, 0x20


	//----- nvinfo : EIATTR_AT_ENTRY_FRAGMENTS
	.align		4
.L_33:
        /*0018*/ 	.byte	0x04, 0x4f
        /*001a*/ 	.short	(.L_35 - .L_34)


	//   ....[0]....
.L_34:
        /*001c*/ 	.word	0x00000006


	//----- nvinfo : EIATTR_RESERVED_SMEM_USED
	.align		4
.L_35:
        /*0020*/ 	.byte	0x01, 0x41
	.zero		2


	//----- nvinfo : EIATTR_SPARSE_MMA_MASK
	.align		4
        /*0024*/ 	.byte	0x03, 0x50
        /*0026*/ 	.short	0x0000


	//----- nvinfo : EIATTR_TCGEN05_1CTA_USED
	.align		4
        /*0028*/ 	.byte	0x01, 0x51
	.zero		2


	//----- nvinfo : EIATTR_MAXREG_COUNT
	.align		4
        /*002c*/ 	.byte	0x03, 0x1b
        /*002e*/ 	.short	0x00ff


	//----- nvinfo : EIATTR_NUM_BARRIERS
	.align		4
        /*0030*/ 	.byte	0x02, 0x4c
        /*0032*/ 	.byte	0x07
	.zero		1


	//----- nvinfo : EIATTR_EXTERNS
	.align		4
        /*0034*/ 	.byte	0x04, 0x0f
        /*0036*/ 	.short	(.L_37 - .L_36)


	//   ....[0]....
	.align		4
.L_36:
        /*0038*/ 	.word	index@(__assertfail)


	//----- nvinfo : EIATTR_MERCURY_ISA_VERSION
	.align		4
.L_37:
        /*003c*/ 	.byte	0x03, 0x5f
        /*003e*/ 	.short	0x0101


	//----- nvinfo : EIATTR_INT_WARP_WIDE_INSTR_OFFSETS
	.align		4
        /*0040*/ 	.byte	0x04, 0x31
        /*0042*/ 	.short	(.L_39 - .L_38)


	//   ....[0]....
.L_38:
        /*0044*/ 	.word	0x00003dd0


	//   ....[1]....
        /*0048*/ 	.word	0x00003e00


	//   ....[2]....
        /*004c*/ 	.word	0x00003e20


	//   ....[3]....
        /*0050*/ 	.word	0x00004940


	//   ....[4]....
        /*0054*/ 	.word	0x000049b0


	//   ....[5]....
        /*0058*/ 	.word	0x00004a90


	//   ....[6]....
        /*005c*/ 	.word	0x00004b40


	//----- nvinfo : EIATTR_COOP_GROUP_MASK_REGIDS
	.align		4
.L_39:
        /*0060*/ 	.byte	0x04, 0x29
        /*0062*/ 	.short	(.L_41 - .L_40)


	//   ....[0]....
.L_40:
        /*0064*/ 	.word	0xffffffff


	//   ....[1]....
        /*0068*/ 	.word	0xffffffff


	//   ....[2]....
        /*006c*/ 	.word	0xffffffff


	//   ....[3]....
        /*0070*/ 	.word	0xffffffff


	//   ....[4]....
        /*0074*/ 	.word	0xffffffff


	//   ....[5]....
        /*0078*/ 	.word	0xffffffff


	//   ....[6]....
        /*007c*/ 	.word	0xffffffff


	//   ....[7]....
        /*0080*/ 	.word	0xffffffff


	//   ....[8]....
        /*0084*/ 	.word	0xffffffff


	//   ....[9]....
        /*0088*/ 	.word	0xffffffff


	//   ....[10]....
        /*008c*/ 	.word	0xffffffff


	//   ....[11]....
        /*0090*/ 	.word	0xffffffff


	//   ....[12]....
        /*0094*/ 	.word	0xffffffff


	//   ....[13]....
        /*0098*/ 	.word	0xffffffff


	//----- nvinfo : EIATTR_COOP_GROUP_INSTR_OFFSETS
	.align		4
.L_41:
        /*009c*/ 	.byte	0x04, 0x28
        /*009e*/ 	.short	(.L_43 - .L_42)


	//   ....[0]....
.L_42:
        /*00a0*/ 	.word	0x00000080


	//   ....[1]....
        /*00a4*/ 	.word	0x000004f0


	//   ....[2]....
        /*00a8*/ 	.word	0x000006c0


	//   ....[3]....
        /*00ac*/ 	.word	0x00000820


	//   ....[4]....
        /*00b0*/ 	.word	0x00000920


	//   ....[5]....
        /*00b4*/ 	.word	0x00000a90


	//   ....[6]....
        /*00b8*/ 	.word	0x00000c30


	//   ....[7]....
        /*00bc*/ 	.word	0x00000de0


	//   ....[8]....
        /*00c0*/ 	.word	0x00002160


	//   ....[9]....
        /*00c4*/ 	.word	0x000030a0


	//   ....[10]....
        /*00c8*/ 	.word	0x000032b0


	//   ....[11]....
        /*00cc*/ 	.word	0x000032e0


	//   ....[12]....
        /*00d0*/ 	.word	0x00003cb0


	//   ....[13]....
        /*00d4*/ 	.word	0x00003ee0


	//----- nvinfo : EIATTR_VRC_CTA_INIT_COUNT
	.align		4
.L_43:
        /*00d8*/ 	.byte	0x02, 0x4a
        /*00da*/ 	.byte	0x80
	.zero		1


	//----- nvinfo : EIATTR_SYSCALL_OFFSETS
	.align		4
        /*00dc*/ 	.byte	0x04, 0x46
        /*00de*/ 	.short	(.L_45 - .L_44)


	//   ....[0]....
.L_44:
        /*00e0*/ 	.word	0x00005740


	//   ....[1]....
        /*00e4*/ 	.word	0x00005880


	//   ....[2]....
        /*00e8*/ 	.word	0x000060b0


	//   ....[3]....
        /*00ec*/ 	.word	0x00006e50


	//----- nvinfo : EIATTR_MBARRIER_INSTR_OFFSETS
	.align		4
.L_45:
        /*00f0*/ 	.byte	0x04, 0x39
        /*00f2*/ 	.short	(.L_47 - .L_46)


	//   ....[0]....
.L_46:
        /*00f4*/ 	.word	0x00000610
        /*00f8*/ 	.word	0x000000ff
        /*00fc*/ 	.word	0x00000000
        /*0100*/ 	.short	0x0100
        /*0102*/ 	.byte	0x04
	.zero		1


	//   ....[1]....
        /*0104*/ 	.word	0x00000620
        /*0108*/ 	.word	0x000000ff
        /*010c*/ 	.word	0x00000028
        /*0110*/ 	.short	0x0100
        /*0112*/ 	.byte	0x04
	.zero		1


	//   ....[2]....
        /*0114*/ 	.word	0x00000630
        /*0118*/ 	.word	0x000000ff
        /*011c*/ 	.word	0x00000008
        /*0120*/ 	.short	0x0100
        /*0122*/ 	.byte	0x04
	.zero		1


	//   ....[3]....
        /*0124*/ 	.word	0x00000640
        /*0128*/ 	.word	0x000000ff
        /*012c*/ 	.word	0x00000030
        /*0130*/ 	.short	0x0100
        /*0132*/ 	.byte	0x04
	.zero		1


	//   ....[4]....
        /*0134*/ 	.word	0x00000650
        /*0138*/ 	.word	0x000000ff
        /*013c*/ 	.word	0x00000010
        /*0140*/ 	.short	0x0100
        /*0142*/ 	.byte	0x04
	.zero		1


	//   ....[5]....
        /*0144*/ 	.word	0x00000660
        /*0148*/ 	.word	0x000000ff
        /*014c*/ 	.word	0x00000038
        /*0150*/ 	.short	0x0100
        /*0152*/ 	.byte	0x04
	.zero		1


	//   ....[6]....
        /*0154*/ 	.word	0x00000670
        /*0158*/ 	.word	0x000000ff
        /*015c*/ 	.word	0x00000018
        /*0160*/ 	.short	0x0100
        /*0162*/ 	.byte	0x04
	.zero		1


	//   ....[7]....
        /*0164*/ 	.word	0x00000680
        /*0168*/ 	.word	0x000000ff
        /*016c*/ 	.word	0x00000040
        /*0170*/ 	.short	0x0100
        /*0172*/ 	.byte	0x04
	.zero		1


	//   ....[8]....
        /*0174*/ 	.word	0x00000690
        /*0178*/ 	.word	0x000000ff
        /*017c*/ 	.word	0x00000020
        /*0180*/ 	.short	0x0100
        /*0182*/ 	.byte	0x04
	.zero		1


	//   ....[9]....
        /*0184*/ 	.word	0x000006a0
        /*0188*/ 	.word	0x000000ff
        /*018c*/ 	.word	0x00000048
        /*0190*/ 	.short	0x0100
        /*0192*/ 	.byte	0x04
	.zero		1


	//   ....[10]....
        /*0194*/ 	.word	0x000007d0
        /*0198*/ 	.word	0x000000ff
        /*019c*/ 	.word	0x00000050
        /*01a0*/ 	.short	0x0100
        /*01a2*/ 	.byte	0x04
	.zero		1


	//   ....[11]....
        /*01a4*/ 	.word	0x000007e0
        /*01a8*/ 	.word	0x000000ff
        /*01ac*/ 	.word	0x00000060
        /*01b0*/ 	.short	0x0100
        /*01b2*/ 	.byte	0x04
	.zero		1


	//   ....[12]....
        /*01b4*/ 	.word	0x000007f0
        /*01b8*/ 	.word	0x000000ff
        /*01bc*/ 	.word	0x00000058
        /*01c0*/ 	.short	0x0100
        /*01c2*/ 	.byte	0x04
	.zero		1


	//   ....[13]....
        /*01c4*/ 	.word	0x00000800
        /*01c8*/ 	.word	0x000000ff
        /*01cc*/ 	.word	0x00000068
        /*01d0*/ 	.short	0x0100
        /*01d2*/ 	.byte	0x04
	.zero		1


	//   ....[14]....
        /*01d4*/ 	.word	0x000008f0
        /*01d8*/ 	.word	0x000000ff
        /*01dc*/ 	.word	0x00000070
        /*01e0*/ 	.short	0x0100
        /*01e2*/ 	.byte	0x06
	.zero		1


	//   ....[15]....
        /*01e4*/ 	.word	0x00000900
        /*01e8*/ 	.word	0x000000ff
        /*01ec*/ 	.word	0x00000078
        /*01f0*/ 	.short	0x0100
        /*01f2*/ 	.byte	0x06
	.zero		1


	//   ....[16]....
        /*01f4*/ 	.word	0x00000a40
        /*01f8*/ 	.word	0x000000ff
        /*01fc*/ 	.word	0x00000080
        /*0200*/ 	.short	0x0100
        /*0202*/ 	.byte	0x06
	.zero		1


	//   ....[17]....
        /*0204*/ 	.word	0x00000a50
        /*0208*/ 	.word	0x000000ff
        /*020c*/ 	.word	0x00000090
        /*0210*/ 	.short	0x0100
        /*0212*/ 	.byte	0x06
	.zero		1


	//   ....[18]....
        /*0214*/ 	.word	0x00000a60
        /*0218*/ 	.word	0x000000ff
        /*021c*/ 	.word	0x00000088
        /*0220*/ 	.short	0x0100
        /*0222*/ 	.byte	0x06
	.zero		1


	//   ....[19]....
        /*0224*/ 	.word	0x00000a70
        /*0228*/ 	.word	0x000000ff
        /*022c*/ 	.word	0x00000098
        /*0230*/ 	.short	0x0100
        /*0232*/ 	.byte	0x06
	.zero		1


	//   ....[20]....
        /*0234*/ 	.word	0x00000ba0
        /*0238*/ 	.word	0x000000ff
        /*023c*/ 	.word	0x000000a0
        /*0240*/ 	.short	0x0100
        /*0242*/ 	.byte	0x04
	.zero		1


	//   ....[21]....
        /*0244*/ 	.word	0x00000bb0
        /*0248*/ 	.word	0x000000ff
        /*024c*/ 	.word	0x000000c0
        /*0250*/ 	.short	0x0100
        /*0252*/ 	.byte	0x04
	.zero		1


	//   ....[22]....
        /*0254*/ 	.word	0x00000bc0
        /*0258*/ 	.word	0x000000ff
        /*025c*/ 	.word	0x000000a8
        /*0260*/ 	.short	0x0100
        /*0262*/ 	.byte	0x04
	.zero		1


	//   ....[23]....
        /*0264*/ 	.word	0x00000bd0
        /*0268*/ 	.word	0x000000ff
        /*026c*/ 	.word	0x000000c8
        /*0270*/ 	.short	0x0100
        /*0272*/ 	.byte	0x04
	.zero		1


	//   ....[24]....
        /*0274*/ 	.word	0x00000be0
        /*0278*/ 	.word	0x000000ff
        /*027c*/ 	.word	0x000000b0
        /*0280*/ 	.short	0x0100
        /*0282*/ 	.byte	0x04
	.zero		1


	//   ....[25]....
        /*0284*/ 	.word	0x00000bf0
        /*0288*/ 	.word	0x000000ff
        /*028c*/ 	.word	0x000000d0
        /*0290*/ 	.short	0x0100
        /*0292*/ 	.byte	0x04
	.zero		1


	//   ....[26]....
        /*0294*/ 	.word	0x00000c00
        /*0298*/ 	.word	0x000000ff
        /*029c*/ 	.word	0x000000b8
        /*02a0*/ 	.short	0x0100
        /*02a2*/ 	.byte	0x04
	.zero		1


	//   ....[27]....
        /*02a4*/ 	.word	0x00000c10
        /*02a8*/ 	.word	0x000000ff
        /*02ac*/ 	.word	0x000000d8
        /*02b0*/ 	.short	0x0100
        /*02b2*/ 	.byte	0x04
	.zero		1


	//   ....[28]....
        /*02b4*/ 	.word	0x00000d00
        /*02b8*/ 	.word	0x000000ff
        /*02bc*/ 	.word	0x000000e0
        /*02c0*/ 	.short	0x0100
        /*02c2*/ 	.byte	0x04
	.zero		1


	//   ....[29]....
        /*02c4*/ 	.word	0x00000d10
        /*02c8*/ 	.word	0x000000ff
        /*02cc*/ 	.word	0x000000f0
        /*02d0*/ 	.short	0x0100
        /*02d2*/ 	.byte	0x04
	.zero		1


	//   ....[30]....
        /*02d4*/ 	.word	0x00000d20
        /*02d8*/ 	.word	0x000000ff
        /*02dc*/ 	.word	0x000000e8
        /*02e0*/ 	.short	0x0100
        /*02e2*/ 	.byte	0x04
	.zero		1


	//   ....[31]....
        /*02e4*/ 	.word	0x00000d30
        /*02e8*/ 	.word	0x000000ff
        /*02ec*/ 	.word	0x000000f8
        /*02f0*/ 	.short	0x0100
        /*02f2*/ 	.byte	0x04
	.zero		1


	//   ....[32]....
        /*02f4*/ 	.word	0x000019b0
        /*02f8*/ 	.word	0x00000000
        /*02fc*/ 	.word	0x000000f0
        /*0300*/ 	.short	0x010a
        /*0302*/ 	.byte	0xff
	.zero		1


	//   ....[33]....
        /*0304*/ 	.word	0x000019e0
        /*0308*/ 	.word	0x00000000
        /*030c*/ 	.word	0x000000e0
        /*0310*/ 	.short	0x0101
        /*0312*/ 	.byte	0xff
	.zero		1


	//   ....[34]....
        /*0314*/ 	.word	0x00001ac0
        /*0318*/ 	.word	0x000000ff
        /*031c*/ 	.word	0x00000028
        /*0320*/ 	.short	0x010a
        /*0322*/ 	.byte	0x04
	.zero		1


	//   ....[35]....
        /*0324*/ 	.word	0x00001b40
        /*0328*/ 	.word	0x000000ff
        /*032c*/ 	.word	0x00000028
        /*0330*/ 	.short	0x010a
        /*0332*/ 	.byte	0x21
	.zero		1


	//   ....[36]....
        /*0334*/ 	.word	0x00001cd0
        /*0338*/ 	.word	0x000000ff
        /*033c*/ 	.word	0x00000028
        /*0340*/ 	.short	0x010a
        /*0342*/ 	.byte	0x08
	.zero		1


	//   ....[37]....
        /*0344*/ 	.word	0x00001e00
        /*0348*/ 	.word	0x000000ff
        /*034c*/ 	.word	0x00000078
        /*0350*/ 	.short	0x0101
        /*0352*/ 	.byte	0x06
	.zero		1


	//   ....[38]....
        /*0354*/ 	.word	0x00001e20
        /*0358*/ 	.word	0x000000ff
        /*035c*/ 	.word	0x00000028
        /*0360*/ 	.short	0x010a
        /*0362*/ 	.byte	0x04
	.zero		1


	//   ....[39]....
        /*0364*/ 	.word	0x00001ea0
        /*0368*/ 	.word	0x000000ff
        /*036c*/ 	.word	0x00000028
        /*0370*/ 	.short	0x010a
        /*0372*/ 	.byte	0x11
	.zero		1


	//   ....[40]....
        /*0374*/ 	.word	0x00002030
        /*0378*/ 	.word	0x000000ff
        /*037c*/ 	.word	0x00000028
        /*0380*/ 	.short	0x010a
        /*0382*/ 	.byte	0x07
	.zero		1


	//   ....[41]....
        /*0384*/ 	.word	0x00002190
        /*0388*/ 	.word	0x00000003
        /*038c*/ 	.word	0x00000080
        /*0390*/ 	.short	0x010a
        /*0392*/ 	.byte	0xff
	.zero		1


	//   ....[42]....
        /*0394*/ 	.word	0x000022e0
        /*0398*/ 	.word	0x00000000
        /*039c*/ 	.word	0x00000000
        /*03a0*/ 	.short	0x0101
        /*03a2*/ 	.byte	0xff
	.zero		1


	//   ....[43]....
        /*03a4*/ 	.word	0x00002890
        /*03a8*/ 	.word	0x000000ff
        /*03ac*/ 	.word	0x00000000
        /*03b0*/ 	.short	0x010a
        /*03b2*/ 	.byte	0x04
	.zero		1


	//   ....[44]....
        /*03b4*/ 	.word	0x00002920
        /*03b8*/ 	.word	0x000000ff
        /*03bc*/ 	.word	0x00000000
        /*03c0*/ 	.short	0x010a
        /*03c2*/ 	.byte	0x05
	.zero		1


	//   ....[45]....
        /*03c4*/ 	.word	0x000029b0
        /*03c8*/ 	.word	0x000000ff
        /*03cc*/ 	.word	0x00000000
        /*03d0*/ 	.short	0x010a
        /*03d2*/ 	.byte	0x05
	.zero		1


	//   ....[46]....
        /*03d4*/ 	.word	0x00002a40
        /*03d8*/ 	.word	0x000000ff
        /*03dc*/ 	.word	0x00000000
        /*03e0*/ 	.short	0x010a
        /*03e2*/ 	.byte	0x05
	.zero		1


	//   ....[47]....
        /*03e4*/ 	.word	0x00002ae0
        /*03e8*/ 	.word	0x00000000
        /*03ec*/ 	.word	0x00000000
        /*03f0*/ 	.short	0x010a
        /*03f2*/ 	.byte	0xff
	.zero		1


	//   ....[48]....
        /*03f4*/ 	.word	0x00002c00
        /*03f8*/ 	.word	0x00000002
        /*03fc*/ 	.word	0x000000e0
        /*0400*/ 	.short	0x010a
        /*0402*/ 	.byte	0xff
	.zero		1


	//   ....[49]....
        /*0404*/ 	.word	0x00002c70
        /*0408*/ 	.word	0x00000002
        /*040c*/ 	.word	0x00000000
        /*0410*/ 	.short	0x0101
        /*0412*/ 	.byte	0xff
	.zero		1


	//   ....[50]....
        /*0414*/ 	.word	0x00002c90
        /*0418*/ 	.word	0x000000ff
        /*041c*/ 	.word	0x00000090
        /*0420*/ 	.short	0x010a
        /*0422*/ 	.byte	0x04
	.zero		1


	//   ....[51]....
        /*0424*/ 	.word	0x00002db0
        /*0428*/ 	.word	0x00000002
        /*042c*/ 	.word	0x00000080
        /*0430*/ 	.short	0x010a
        /*0432*/ 	.byte	0xff
	.zero		1


	//   ....[52]....
        /*0434*/ 	.word	0x00002eb0
        /*0438*/ 	.word	0x00000002
        /*043c*/ 	.word	0x00000000
        /*0440*/ 	.short	0x0101
        /*0442*/ 	.byte	0xff
	.zero		1


	//   ....[53]....
        /*0444*/ 	.word	0x00002f40
        /*0448*/ 	.word	0x000000ff
        /*044c*/ 	.word	0x00000090
        /*0450*/ 	.short	0x0106
        /*0452*/ 	.byte	0x04
	.zero		1


	//   ....[54]....
        /*0454*/ 	.word	0x00002f60
        /*0458*/ 	.word	0x000000ff
        /*045c*/ 	.word	0x00000090
        /*0460*/ 	.short	0x010a
        /*0462*/ 	.byte	0x04
	.zero		1


	//   ....[55]....
        /*0464*/ 	.word	0x00002ff0
        /*0468*/ 	.word	0x000000ff
        /*046c*/ 	.word	0x00000090
        /*0470*/ 	.short	0x0106
        /*0472*/ 	.byte	0x07
	.zero		1


	//   ....[56]....
        /*0474*/ 	.word	0x00003030
        /*0478*/ 	.word	0x00000000
        /*047c*/ 	.word	0x00000090
        /*0480*/ 	.short	0x010a
        /*0482*/ 	.byte	0xff
	.zero		1


	//   ....[57]....
        /*0484*/ 	.word	0x00003540
        /*0488*/ 	.word	0x00000000
        /*048c*/ 	.word	0x00000080
        /*0490*/ 	.short	0x010a
        /*0492*/ 	.byte	0xff
	.zero		1


	//   ....[58]....
        /*0494*/ 	.word	0x00003640
        /*0498*/ 	.word	0x00000003
        /*049c*/ 	.word	0x00000000
        /*04a0*/ 	.short	0x0101
        /*04a2*/ 	.byte	0xff
	.zero		1


	//   ....[59]....
        /*04a4*/ 	.word	0x00003650
        /*04a8*/ 	.word	0x000000ff
        /*04ac*/ 	.word	0x00000000
        /*04b0*/ 	.short	0x010a
        /*04b2*/ 	.byte	0x04
	.zero		1


	//   ....[60]....
        /*04b4*/ 	.word	0x000036d0
        /*04b8*/ 	.word	0x000000ff
        /*04bc*/ 	.word	0x000000c0
        /*04c0*/ 	.short	0x010a
        /*04c2*/ 	.byte	0x17
	.zero		1


	//   ....[61]....
        /*04c4*/ 	.word	0x000037b0
        /*04c8*/ 	.word	0x000000ff
        /*04cc*/ 	.word	0x00000000
        /*04d0*/ 	.short	0x010a
        /*04d2*/ 	.byte	0x05
	.zero		1


	//   ....[62]....
        /*04d4*/ 	.word	0x000038f0
        /*04d8*/ 	.word	0x000000ff
        /*04dc*/ 	.word	0x00000000
        /*04e0*/ 	.short	0x010a
        /*04e2*/ 	.byte	0x04
	.zero		1


	//   ....[63]....
        /*04e4*/ 	.word	0x00003ae0
        /*04e8*/ 	.word	0x000000ff
        /*04ec*/ 	.word	0x00000000
        /*04f0*/ 	.short	0x010a
        /*04f2*/ 	.byte	0x04
	.zero		1


	//   ....[64]....
        /*04f4*/ 	.word	0x00003b70
        /*04f8*/ 	.word	0x000000ff
        /*04fc*/ 	.word	0x00000000
        /*0500*/ 	.short	0x010a
        /*0502*/ 	.byte	0x05
	.zero		1


	//   ....[65]....
        /*0504*/ 	.word	0x00003c00
        /*0508*/ 	.word	0x000000ff
        /*050c*/ 	.word	0x00000000
        /*0510*/ 	.short	0x010a
        /*0512*/ 	.byte	0x05
	.zero		1


	//   ....[66]....
        /*0514*/ 	.word	0x00003c90
        /*0518*/ 	.word	0x000000ff
        /*051c*/ 	.word	0x00000000
        /*0520*/ 	.short	0x010a
        /*0522*/ 	.byte	0x04
	.zero		1


	//   ....[67]....
        /*0524*/ 	.word	0x00004140
        /*0528*/ 	.word	0x0000000c
        /*052c*/ 	.word	0x00000080
        /*0530*/ 	.short	0x010a
        /*0532*/ 	.byte	0xff
	.zero		1


	//   ....[68]....
        /*0534*/ 	.word	0x000042b0
        /*0538*/ 	.word	0x00000000
        /*053c*/ 	.word	0x00000000
        /*0540*/ 	.short	0x0101
        /*0542*/ 	.byte	0xff
	.zero		1


	//   ....[69]....
        /*0544*/ 	.word	0x00004740
        /*0548*/ 	.word	0x000000ff
        /*054c*/ 	.word	0x00000078
        /*0550*/ 	.short	0x010a
        /*0552*/ 	.byte	0x15
	.zero		1


	//   ....[70]....
        /*0554*/ 	.word	0x000048c0
        /*0558*/ 	.word	0x000000ff
        /*055c*/ 	.word	0x00000060
        /*0560*/ 	.short	0x010a
        /*0562*/ 	.byte	0x15
	.zero		1


	//   ....[71]....
        /*0564*/ 	.word	0x00004a40
        /*0568*/ 	.word	0x000000ff
        /*056c*/ 	.word	0x00000050
        /*0570*/ 	.short	0x010b
        /*0572*/ 	.byte	0x15
	.zero		1


	//   ....[72]....
        /*0574*/ 	.word	0x00004a50
        /*0578*/ 	.word	0x000000ff
        /*057c*/ 	.word	0x00000000
        /*0580*/ 	.short	0x0101
        /*0582*/ 	.byte	0x06
	.zero		1


	//   ....[73]....
        /*0584*/ 	.word	0x00004a60
        /*0588*/ 	.word	0x000000ff
        /*058c*/ 	.word	0x00000068
        /*0590*/ 	.short	0x010a
        /*0592*/ 	.byte	0x15
	.zero		1


	//   ....[74]....
        /*0594*/ 	.word	0x00004c50
        /*0598*/ 	.word	0x000000ff
        /*059c*/ 	.word	0x00000058
        /*05a0*/ 	.short	0x010b
        /*05a2*/ 	.byte	0x15
	.zero		1


	//   ....[75]....
        /*05a4*/ 	.word	0x00004c60
        /*05a8*/ 	.word	0x000000ff
        /*05ac*/ 	.word	0x00000000
        /*05b0*/ 	.short	0x0101
        /*05b2*/ 	.byte	0x21
	.zero		1


	//   ....[76]....
        /*05b4*/ 	.word	0x00004c90
        /*05b8*/ 	.word	0x000000ff
        /*05bc*/ 	.word	0x00000060
        /*05c0*/ 	.short	0x010a
        /*05c2*/ 	.byte	0x15
	.zero		1


	//   ....[77]....
        /*05c4*/ 	.word	0x00004cd0
        /*05c8*/ 	.word	0x00000000
        /*05cc*/ 	.word	0x00000068
        /*05d0*/ 	.short	0x010a
        /*05d2*/ 	.byte	0xff
	.zero		1


	//   ....[78]....
        /*05d4*/ 	.word	0x00004fe0
        /*05d8*/ 	.word	0x00000003
        /*05dc*/ 	.word	0x00000080
        /*05e0*/ 	.short	0x010a
        /*05e2*/ 	.byte	0xff
	.zero		1


	//   ....[79]....
        /*05e4*/ 	.word	0x00005160
        /*05e8*/ 	.word	0x00000000
        /*05ec*/ 	.word	0x00000000
        /*05f0*/ 	.short	0x0101
        /*05f2*/ 	.byte	0xff
	.zero		1


	//   ....[80]....
        /*05f4*/ 	.word	0x00005c70
        /*05f8*/ 	.word	0x00000003
        /*05fc*/ 	.word	0x00000050
        /*0600*/ 	.short	0x010a
        /*0602*/ 	.byte	0xff
	.zero		1


	//   ....[81]....
        /*0604*/ 	.word	0x00005cb0
        /*0608*/ 	.word	0x0000002b
        /*060c*/ 	.word	0x000000a0
        /*0610*/ 	.short	0x010a
        /*0612*/ 	.byte	0xff
	.zero		1


	//   ....[82]....
        /*0614*/ 	.word	0x00005df0
        /*0618*/ 	.word	0x00000003
        /*061c*/ 	.word	0x00000050
        /*0620*/ 	.short	0x010a
        /*0622*/ 	.byte	0xff
	.zero		1


	//   ....[83]....
        /*0624*/ 	.word	0x00005f10
        /*0628*/ 	.word	0x00000000
        /*062c*/ 	.word	0x00000000
        /*0630*/ 	.short	0x0101
        /*0632*/ 	.byte	0xff
	.zero		1


	//   ....[84]....
        /*0634*/ 	.word	0x00005f90
        /*0638*/ 	.word	0x0000002b
        /*063c*/ 	.word	0x000000a0
        /*0640*/ 	.short	0x010a
        /*0642*/ 	.byte	0xff
	.zero		1


	//   ....[85]....
        /*0644*/ 	.word	0x00006b00
        /*0648*/ 	.word	0x00000003
        /*064c*/ 	.word	0x00000050
        /*0650*/ 	.short	0x010a
        /*0652*/ 	.byte	0xff
	.zero		1


	//   ....[86]....
        /*0654*/ 	.word	0x00006bb0
        /*0658*/ 	.word	0x00000003
        /*065c*/ 	.word	0x00000050
        /*0660*/ 	.short	0x010a
        /*0662*/ 	.byte	0xff
	.zero		1


	//   ....[87]....
        /*0664*/ 	.word	0x00006cd0
        /*0668*/ 	.word	0x00000000
        /*066c*/ 	.word	0x00000000
        /*0670*/ 	.short	0x0101
        /*0672*/ 	.byte	0xff
	.zero		1


	//   ....[88]....
        /*0674*/ 	.word	0x000070e0
        /*0678*/ 	.word	0x000000ff
        /*067c*/ 	.word	0x00000000
        /*0680*/ 	.short	0x0101
        /*0682*/ 	.byte	0x04
	.zero		1


	//   ....[89]....
        /*0684*/ 	.word	0x000079e0
        /*0688*/ 	.word	0x00000000
        /*068c*/ 	.word	0x000000f0
        /*0690*/ 	.short	0x010a
        /*0692*/ 	.byte	0xff
	.zero		1


	//   ....[90]....
        /*0694*/ 	.word	0x00007a40
        /*0698*/ 	.word	0x00000000
        /*069c*/ 	.word	0x00000028
        /*06a0*/ 	.short	0x010a
        /*06a2*/ 	.byte	0xff
	.zero		1


	//   ....[91]....
        /*06a4*/ 	.word	0x00007aa0
        /*06a8*/ 	.word	0x00000000
        /*06ac*/ 	.word	0x00000028
        /*06b0*/ 	.short	0x010a
        /*06b2*/ 	.byte	0xff
	.zero		1


	//   ....[92]....
        /*06b4*/ 	.word	0x00007af0
        /*06b8*/ 	.word	0x00000003
        /*06bc*/ 	.word	0x00000080
        /*06c0*/ 	.short	0x010a
        /*06c2*/ 	.byte	0xff
	.zero		1


	//   ....[93]....
        /*06c4*/ 	.word	0x00007b50
        /*06c8*/ 	.word	0x00000000
        /*06cc*/ 	.word	0x00000000
        /*06d0*/ 	.short	0x010a
        /*06d2*/ 	.byte	0xff
	.zero		1


	//   ....[94]....
        /*06d4*/ 	.word	0x00007bb0
        /*06d8*/ 	.word	0x00000000
        /*06dc*/ 	.word	0x00000000
        /*06e0*/ 	.short	0x010a
        /*06e2*/ 	.byte	0xff
	.zero		1


	//   ....[95]....
        /*06e4*/ 	.word	0x00007c10
        /*06e8*/ 	.word	0x00000000
        /*06ec*/ 	.word	0x00000000
        /*06f0*/ 	.short	0x010a
        /*06f2*/ 	.byte	0xff
	.zero		1


	//   ....[96]....
        /*06f4*/ 	.word	0x00007c70
        /*06f8*/ 	.word	0x00000000
        /*06fc*/ 	.word	0x00000000
        /*0700*/ 	.short	0x010a
        /*0702*/ 	.byte	0xff
	.zero		1


	//   ....[97]....
        /*0704*/ 	.word	0x00007cc0
        /*0708*/ 	.word	0x00000002
        /*070c*/ 	.word	0x000000e0
        /*0710*/ 	.short	0x010a
        /*0712*/ 	.byte	0xff
	.zero		1


	//   ....[98]....
        /*0714*/ 	.word	0x00007d20
        /*0718*/ 	.word	0x00000002
        /*071c*/ 	.word	0x00000090
        /*0720*/ 	.short	0x010a
        /*0722*/ 	.byte	0xff
	.zero		1


	//   ....[99]....
        /*0724*/ 	.word	0x00007d70
        /*0728*/ 	.word	0x00000002
        /*072c*/ 	.word	0x00000080
        /*0730*/ 	.short	0x010a
        /*0732*/ 	.byte	0xff
	.zero		1


	//   ....[100]....
        /*0734*/ 	.word	0x00007dd0
        /*0738*/ 	.word	0x00000000
        /*073c*/ 	.word	0x00000090
        /*0740*/ 	.short	0x010a
        /*0742*/ 	.byte	0xff
	.zero		1


	//   ....[101]....
        /*0744*/ 	.word	0x00007e20
        /*0748*/ 	.word	0x00000000
        /*074c*/ 	.word	0x00000080
        /*0750*/ 	.short	0x010a
        /*0752*/ 	.byte	0xff
	.zero		1


	//   ....[102]....
        /*0754*/ 	.word	0x00007e80
        /*0758*/ 	.word	0x00000002
        /*075c*/ 	.word	0x000000c0
        /*0760*/ 	.short	0x010a
        /*0762*/ 	.byte	0xff
	.zero		1


	//   ....[103]....
        /*0764*/ 	.word	0x00007ee0
        /*0768*/ 	.word	0x00000000
        /*076c*/ 	.word	0x00000000
        /*0770*/ 	.short	0x010a
        /*0772*/ 	.byte	0xff
	.zero		1


	//   ....[104]....
        /*0774*/ 	.word	0x00007f40
        /*0778*/ 	.word	0x00000000
        /*077c*/ 	.word	0x00000000
        /*0780*/ 	.short	0x010a
        /*0782*/ 	.byte	0xff
	.zero		1


	//   ....[105]....
        /*0784*/ 	.word	0x00007fa0
        /*0788*/ 	.word	0x00000000
        /*078c*/ 	.word	0x00000000
        /*0790*/ 	.short	0x010a
        /*0792*/ 	.byte	0xff
	.zero		1


	//   ....[106]....
        /*0794*/ 	.word	0x00008000
        /*0798*/ 	.word	0x00000000
        /*079c*/ 	.word	0x00000000
        /*07a0*/ 	.short	0x010a
        /*07a2*/ 	.byte	0xff
	.zero		1


	//   ....[107]....
        /*07a4*/ 	.word	0x00008060
        /*07a8*/ 	.word	0x00000000
        /*07ac*/ 	.word	0x00000000
        /*07b0*/ 	.short	0x010a
        /*07b2*/ 	.byte	0xff
	.zero		1


	//   ....[108]....
        /*07b4*/ 	.word	0x000080b0
        /*07b8*/ 	.word	0x0000000c
        /*07bc*/ 	.word	0x00000080
        /*07c0*/ 	.short	0x010a
        /*07c2*/ 	.byte	0xff
	.zero		1


	//   ....[109]....
        /*07c4*/ 	.word	0x00008110
        /*07c8*/ 	.word	0x00000000
        /*07cc*/ 	.word	0x00000078
        /*07d0*/ 	.short	0x010a
        /*07d2*/ 	.byte	0xff
	.zero		1


	//   ....[110]....
        /*07d4*/ 	.word	0x00008170
        /*07d8*/ 	.word	0x00000000
        /*07dc*/ 	.word	0x00000060
        /*07e0*/ 	.short	0x010a
        /*07e2*/ 	.byte	0xff
	.zero		1


	//   ....[111]....
        /*07e4*/ 	.word	0x000081d0
        /*07e8*/ 	.word	0x00000000
        /*07ec*/ 	.word	0x00000068
        /*07f0*/ 	.short	0x010a
        /*07f2*/ 	.byte	0xff
	.zero		1


	//   ....[112]....
        /*07f4*/ 	.word	0x00008230
        /*07f8*/ 	.word	0x00000000
        /*07fc*/ 	.word	0x00000060
        /*0800*/ 	.short	0x010a
        /*0802*/ 	.byte	0xff
	.zero		1


	//   ....[113]....
        /*0804*/ 	.word	0x00008280
        /*0808*/ 	.word	0x00000003
        /*080c*/ 	.word	0x00000080
        /*0810*/ 	.short	0x010a
        /*0812*/ 	.byte	0xff
	.zero		1


	//   ....[114]....
        /*0814*/ 	.word	0x000082d0
        /*0818*/ 	.word	0x00000003
        /*081c*/ 	.word	0x00000050
        /*0820*/ 	.short	0x010a
        /*0822*/ 	.byte	0xff
	.zero		1


	//   ....[115]....
        /*0824*/ 	.word	0x00008320
        /*0828*/ 	.word	0x0000002b
        /*082c*/ 	.word	0x000000a0
        /*0830*/ 	.short	0x010a
        /*0832*/ 	.byte	0xff
	.zero		1


	//   ....[116]....
        /*0834*/ 	.word	0x00008370
        /*0838*/ 	.word	0x00000003
        /*083c*/ 	.word	0x00000050
        /*0840*/ 	.short	0x010a
        /*0842*/ 	.byte	0xff
	.zero		1


	//----- nvinfo : EIATTR_NUM_MBARRIERS
	.align		4
.L_47:
        /*0844*/ 	.byte	0x03, 0x38
        /*0846*/ 	.short	0x0020


	//----- nvinfo : EIATTR_EXIT_INSTR_OFFSETS
	.align		4
        /*0848*/ 	.byte	0x04, 0x1c
        /*084a*/ 	.short	(.L_49 - .L_48)


	//   ....[0]....
.L_48:
        /*084c*/ 	.word	0x00002b10


	//   ....[1]....
        /*0850*/ 	.word	0x00003000


	//   ....[2]....
        /*0854*/ 	.word	0x00003060


	//   ....[3]....
        /*0858*/ 	.word	0x00003ef0


	//   ....[4]....
        /*085c*/ 	.word	0x00004d00


	//   ....[5]....
        /*0860*/ 	.word	0x00004d40


	//   ....[6]....
        /*0864*/ 	.word	0x000079d0


	//----- nvinfo : EIATTR_MAX_THREADS
	.align		4
.L_49:
        /*0868*/ 	.byte	0x04, 0x05
        /*086a*/ 	.short	(.L_51 - .L_50)
.L_50:
        /*086c*/ 	.word	0x00000100
        /*0870*/ 	.word	0x00000001
        /*0874*/ 	.word	0x00000001


	//----- nvinfo : EIATTR_CRS_STACK_SIZE
	.align		4
.L_51:
        /*0878*/ 	.byte	0x04, 0x1e
        /*087a*/ 	.short	(.L_53 - .L_52)
.L_52:
        /*087c*/ 	.word	0x00000000


	//----- nvinfo : EIATTR_CBANK_PARAM_SIZE
	.align		4
.L_53:
        /*0880*/ 	.byte	0x03, 0x19
        /*0882*/ 	.short	0x0800


	//----- nvinfo : EIATTR_PARAM_CBANK
	.align		4
        /*0884*/ 	.byte	0x04, 0x0a
        /*0886*/ 	.short	(.L_55 - .L_54)
	.align		4
.L_54:
        /*0888*/ 	.word	index@(.nv.constant0._ZN7cutlass13device_kernelINS_4gemm6kernel13GemmUniversalIN4cute5tupleIJiiiiEEENS1_10collective13CollectiveMmaINS1_35MainloopSm100TmaUmmaWarpSpecializedILi5ELi2ELi4ENS5_IJNS4_1CILi2EEESB_NSA_ILi1EEEEEEEENS5_IJNSA_ILi64EEENSA_ILi128EEESF_EEEaNS5_IJlSC_lEEEaSI_NS4_8TiledMMAINS4_8MMA_AtomIJNS4_15SM100_MMA_S8_SSIaaiLi64ELi128ELNS4_4UMMA5MajorE0ELSN_0ELNSM_8SaturateE0EEEEEENS4_6LayoutINS5_IJSC_SC_SC_EEENS5_IJNSA_ILi0EEEST_ST_EEEEENS5_IJNS4_10UnderscoreESW_SW_EEEEENS4_23SM90_TMA_LOAD_MULTICASTENS4_14ComposedLayoutINS4_7SwizzleILi2ELi4ELi3EEENS4_18smem_ptr_flag_bitsILi8EEENSR_INS5_IJNSA_ILi8EEESF_EEENS5_IJSF_SC_EEEEEEEvNS4_8identityESZ_S19_vS1A_EENS_8epilogue10collective18CollectiveEpilogueINS1C_23Sm100TmaWarpSpecializedILi2ELi2ELi32ELb0ELb0EEEJSH_NS5_IJNSR_ISF_SC_EES1H_EEEaSI_aSI_NS1C_6fusion15FusionCallbacksIS1G_NS1J_17LinearCombinationIaiaiLNS_15FloatRoundStyleE2EEESH_S1I_JEEENS4_5SM1004TMEM4LOAD26SM100_TMEM_LOAD_16dp32b32xENS4_13SM90_TMA_LOADES19_NS4_39AutoVectorizingCopyWithAssumedAlignmentILi128EEENS4_14SM90_TMA_STOREES19_S1V_S1V_EEEvvEEEEvNT_6ParamsE)
        /*088c*/ 	.short	0x0380
        /*088e*/ 	.short	0x0800


	//----- nvinfo : EIATTR_SW_WAR
	.align		4
.L_55:
        /*0890*/ 	.byte	0x04, 0x36
        /*0892*/ 	.short	(.L_57 - .L_56)
.L_56:
        /*0894*/ 	.word	0x00000008
.L_57:


//--------------------- .nv.callgraph             --------------------------
	.section	.nv.callgraph,"",@"SHT_CUDA_CALLGRAPH"
	.align	4
	.sectionentsize	8
	.align		4
        /*0000*/ 	.word	0x00000000
	.align		4
        /*0004*/ 	.word	0xffffffff
	.align		4
        /*0008*/ 	.word	index@(_ZN7cutlass13device_kernelINS_4gemm6kernel13GemmUniversalIN4cute5tupleIJiiiiEEENS1_10collective13CollectiveMmaINS1_35MainloopSm100TmaUmmaWarpSpecializedILi5ELi2ELi4ENS5_IJNS4_1CILi2EEESB_NSA_ILi1EEEEEEEENS5_IJNSA_ILi64EEENSA_ILi128EEESF_EEEaNS5_IJlSC_lEEEaSI_NS4_8TiledMMAINS4_8MMA_AtomIJNS4_15SM100_MMA_S8_SSIaaiLi64ELi128ELNS4_4UMMA5MajorE0ELSN_0ELNSM_8SaturateE0EEEEEENS4_6LayoutINS5_IJSC_SC_SC_EEENS5_IJNSA_ILi0EEEST_ST_EEEEENS5_IJNS4_10UnderscoreESW_SW_EEEEENS4_23SM90_TMA_LOAD_MULTICASTENS4_14ComposedLayoutINS4_7SwizzleILi2ELi4ELi3EEENS4_18smem_ptr_flag_bitsILi8EEENSR_INS5_IJNSA_ILi8EEESF_EEENS5_IJSF_SC_EEEEEEEvNS4_8identityESZ_S19_vS1A_EENS_8epilogue10collective18CollectiveEpilogueINS1C_23Sm100TmaWarpSpecializedILi2ELi2ELi32ELb0ELb0EEEJSH_NS5_IJNSR_ISF_SC_EES1H_EEEaSI_aSI_NS1C_6fusion15FusionCallbacksIS1G_NS1J_17LinearCombinationIaiaiLNS_15FloatRoundStyleE2EEESH_S1I_JEEENS4_5SM1004TMEM4LOAD26SM100_TMEM_LOAD_16dp32b32xENS4_13SM90_TMA_LOADES19_NS4_39AutoVectorizingCopyWithAssumedAlignmentILi128EEENS4_14SM90_TMA_STOREES19_S1V_S1V_EEEvvEEEEvNT_6ParamsE)
	.align		4
        /*000c*/ 	.word	index@(__assertfail)
	.align		4
        /*0010*/ 	.word	0x00000000
	.align		4
        /*0014*/ 	.word	0xfffffffe
	.align		4
        /*0018*/ 	.word	0x00000000
	.align		4
        /*001c*/ 	.word	0xfffffffd
	.align		4
        /*0020*/ 	.word	0x00000000
	.align		4
        /*0024*/ 	.word	0xfffffffc


//--------------------- .nv.constant4             --------------------------
	.section	.nv.constant4,"a",@progbits
	.align	8
	.align		8
.nv.constant4:
        /*0000*/ 	.dword	__assertfail
	.align		8
        /*0008*/ 	.dword	__unnamed_1
	.align		8
        /*0010*/ 	.dword	__unnamed_2
	.align		8
        /*0018*/ 	.dword	_ZN40_INTERNAL_d73fcf42_4_k_cu_864a5445_105094cuda3std3__45__cpo5beginE
	.align		8
        /*0020*/ 	.dword	_ZN40_INTERNAL_d73fcf42_4_k_cu_864a5445_105094cuda3std3__45__cpo3endE
	.align		8
        /*0028*/ 	.dword	_ZN40_INTERNAL_d73fcf42_4_k_cu_864a5445_105094cuda3std3__45__cpo6cbeginE
	.align		8
        /*0030*/ 	.dword	_ZN40_INTERNAL_d73fcf42_4_k_cu_864a5445_105094cuda3std3__45__cpo4cendE
	.align		8
        /*0038*/ 	.dword	_ZN40_INTERNAL_d73fcf42_4_k_cu_864a5445_105094cuda3std3__442_GLOBAL__N__d73fcf42_4_k_cu_864a5445_105096ignoreE
	.align		8
        /*0040*/ 	.dword	_ZN40_INTERNAL_d73fcf42_4_k_cu_864a5445_105094cuda3std3__419piecewise_constructE
	.align		8
        /*0048*/ 	.dword	_ZN40_INTERNAL_d73fcf42_4_k_cu_864a5445_105094cuda3std3__48in_placeE
	.align		8
        /*0050*/ 	.dword	_ZN40_INTERNAL_d73fcf42_4_k_cu_864a5445_105094cuda3std6ranges3__45__cpo4swapE
	.align		8
        /*0058*/ 	.dword	_ZN40_INTERNAL_d73fcf42_4_k_cu_864a5445_105094cuda3std6ranges3__45__cpo9iter_moveE
	.align		8
        /*0060*/ 	.dword	_ZN40_INTERNAL_d73fcf42_4_k_cu_864a5445_105094cute7productE
	.align		8
        /*0068*/ 	.dword	_ZN40_INTERNAL_d73fcf42_4_k_cu_864a5445_105094cute1_E
	.align		8
        /*0070*/ 	.dword	$str$25
	.align		8
        /*0078*/ 	.dword	$str$26
	.align		8
        /*0080*/ 	.dword	$str$27
	.align		8
        /*0088*/ 	.dword	$str$28


//--------------------- .text._ZN7cutlass13device_kernelINS_4gemm6kernel13GemmUniversalIN4cute5tupleIJiiiiEEENS1_10collective13CollectiveMmaINS1_35MainloopSm100TmaUmmaWarpSpecializedILi5ELi2ELi4ENS5_IJNS4_1CILi2EEESB_NSA_ILi1EEEEEEEENS5_IJNSA_ILi64EEENSA_ILi128EEESF_EEEaNS5_IJlSC_lEEEaSI_NS4_8TiledMMAINS4_8MMA_AtomIJNS4_15SM100_MMA_S8_SSIaaiLi64ELi128ELNS4_4UMMA5MajorE0ELSN_0ELNSM_8SaturateE0EEEEEENS4_6LayoutINS5_IJSC_SC_SC_EEENS5_IJNSA_ILi0EEEST_ST_EEEEENS5_IJNS4_10UnderscoreESW_SW_EEEEENS4_23SM90_TMA_LOAD_MULTICASTENS4_14ComposedLayoutINS4_7SwizzleILi2ELi4ELi3EEENS4_18smem_ptr_flag_bitsILi8EEENSR_INS5_IJNSA_ILi8EEESF_EEENS5_IJSF_SC_EEEEEEEvNS4_8identityESZ_S19_vS1A_EENS_8epilogue10collective18CollectiveEpilogueINS1C_23Sm100TmaWarpSpecializedILi2ELi2ELi32ELb0ELb0EEEJSH_NS5_IJNSR_ISF_SC_EES1H_EEEaSI_aSI_NS1C_6fusion15FusionCallbacksIS1G_NS1J_17LinearCombinationIaiaiLNS_15FloatRoundStyleE2EEESH_S1I_JEEENS4_5SM1004TMEM4LOAD26SM100_TMEM_LOAD_16dp32b32xENS4_13SM90_TMA_LOADES19_NS4_39AutoVectorizingCopyWithAssumedAlignmentILi128EEENS4_14SM90_TMA_STOREES19_S1V_S1V_EEEvvEEEEvNT_6ParamsE --------------------------
	.section	.text._ZN7cutlass13device_kernelINS_4gemm6kernel13GemmUniversalIN4cute5tupleIJiiiiEEENS1_10collective13CollectiveMmaINS1_35MainloopSm100TmaUmmaWarpSpecializedILi5ELi2ELi4ENS5_IJNS4_1CILi2EEESB_NSA_ILi1EEEEEEEENS5_IJNSA_ILi64EEENSA_ILi128EEESF_EEEaNS5_IJlSC_lEEEaSI_NS4_8TiledMMAINS4_8MMA_AtomIJNS4_15SM100_MMA_S8_SSIaaiLi64ELi128ELNS4_4UMMA5MajorE0ELSN_0ELNSM_8SaturateE0EEEEEENS4_6LayoutINS5_IJSC_SC_SC_EEENS5_IJNSA_ILi0EEEST_ST_EEEEENS5_IJNS4_10UnderscoreESW_SW_EEEEENS4_23SM90_TMA_LOAD_MULTICASTENS4_14ComposedLayoutINS4_7SwizzleILi2ELi4ELi3EEENS4_18smem_ptr_flag_bitsILi8EEENSR_INS5_IJNSA_ILi8EEESF_EEENS5_IJSF_SC_EEEEEEEvNS4_8identityESZ_S19_vS1A_EENS_8epilogue10collective18CollectiveEpilogueINS1C_23Sm100TmaWarpSpecializedILi2ELi2ELi32ELb0ELb0EEEJSH_NS5_IJNSR_ISF_SC_EES1H_EEEaSI_aSI_NS1C_6fusion15FusionCallbacksIS1G_NS1J_17LinearCombinationIaiaiLNS_15FloatRoundStyleE2EEESH_S1I_JEEENS4_5SM1004TMEM4LOAD26SM100_TMEM_LOAD_16dp32b32xENS4_13SM90_TMA_LOADES19_NS4_39AutoVectorizingCopyWithAssumedAlignmentILi128EEENS4_14SM90_TMA_STOREES19_S1V_S1V_EEEvvEEEEvNT_6ParamsE,"ax",@progbits
	.align	128
.text._ZN7cutlass13device_kernelINS_4gemm6kernel13GemmUniversalIN4cute5tupleIJiiiiEEENS1_10collective13CollectiveMmaINS1_35MainloopSm100TmaUmmaWarpSpecializedILi5ELi2ELi4ENS5_IJNS4_1CILi2EEESB_NSA_ILi1EEEEEEEENS5_IJNSA_ILi64EEENSA_ILi128EEESF_EEEaNS5_IJlSC_lEEEaSI_NS4_8TiledMMAINS4_8MMA_AtomIJNS4_15SM100_MMA_S8_SSIaaiLi64ELi128ELNS4_4UMMA5MajorE0ELSN_0ELNSM_8SaturateE0EEEEEENS4_6LayoutINS5_IJSC_SC_SC_EEENS5_IJNSA_ILi0EEEST_ST_EEEEENS5_IJNS4_10UnderscoreESW_SW_EEEEENS4_23SM90_TMA_LOAD_MULTICASTENS4_14ComposedLayoutINS4_7SwizzleILi2ELi4ELi3EEENS4_18smem_ptr_flag_bitsILi8EEENSR_INS5_IJNSA_ILi8EEESF_EEENS5_IJSF_SC_EEEEEEEvNS4_8identityESZ_S19_vS1A_EENS_8epilogue10collective18CollectiveEpilogueINS1C_23Sm100TmaWarpSpecializedILi2ELi2ELi32ELb0ELb0EEEJSH_NS5_IJNSR_ISF_SC_EES1H_EEEaSI_aSI_NS1C_6fusion15FusionCallbacksIS1G_NS1J_17LinearCombinationIaiaiLNS_15FloatRoundStyleE2EEESH_S1I_JEEENS4_5SM1004TMEM4LOAD26SM100_TMEM_LOAD_16dp32b32xENS4_13SM90_TMA_LOADES19_NS4_39AutoVectorizingCopyWithAssumedAlignmentILi128EEENS4_14SM90_TMA_STOREES19_S1V_S1V_EEEvvEEEEvNT_6ParamsE:
        .type           _ZN7cutlass13device_kernelINS_4gemm6kernel13GemmUniversalIN4cute5tupleIJiiiiEEENS1_10collective13CollectiveMmaINS1_35MainloopSm100TmaUmmaWarpSpecializedILi5ELi2ELi4ENS5_IJNS4_1CILi2EEESB_NSA_ILi1EEEEEEEENS5_IJNSA_ILi64EEENSA_ILi128EEESF_EEEaNS5_IJlSC_lEEEaSI_NS4_8TiledMMAINS4_8MMA_AtomIJNS4_15SM100_MMA_S8_SSIaaiLi64ELi128ELNS4_4UMMA5MajorE0ELSN_0ELNSM_8SaturateE0EEEEEENS4_6LayoutINS5_IJSC_SC_SC_EEENS5_IJNSA_ILi0EEEST_ST_EEEEENS5_IJNS4_10UnderscoreESW_SW_EEEEENS4_23SM90_TMA_LOAD_MULTICASTENS4_14ComposedLayoutINS4_7SwizzleILi2ELi4ELi3EEENS4_18smem_ptr_flag_bitsILi8EEENSR_INS5_IJNSA_ILi8EEESF_EEENS5_IJSF_SC_EEEEEEEvNS4_8identityESZ_S19_vS1A_EENS_8epilogue10collective18CollectiveEpilogueINS1C_23Sm100TmaWarpSpecializedILi2ELi2ELi32ELb0ELb0EEEJSH_NS5_IJNSR_ISF_SC_EES1H_EEEaSI_aSI_NS1C_6fusion15FusionCallbacksIS1G_NS1J_17LinearCombinationIaiaiLNS_15FloatRoundStyleE2EEESH_S1I_JEEENS4_5SM1004TMEM4LOAD26SM100_TMEM_LOAD_16dp32b32xENS4_13SM90_TMA_LOADES19_NS4_39AutoVectorizingCopyWithAssumedAlignmentILi128EEENS4_14SM90_TMA_STOREES19_S1V_S1V_EEEvvEEEEvNT_6ParamsE,@function
        .size           _ZN7cutlass13device_kernelINS_4gemm6kernel13GemmUniversalIN4cute5tupleIJiiiiEEENS1_10collective13CollectiveMmaINS1_35MainloopSm100TmaUmmaWarpSpecializedILi5ELi2ELi4ENS5_IJNS4_1CILi2EEESB_NSA_ILi1EEEEEEEENS5_IJNSA_ILi64EEENSA_ILi128EEESF_EEEaNS5_IJlSC_lEEEaSI_NS4_8TiledMMAINS4_8MMA_AtomIJNS4_15SM100_MMA_S8_SSIaaiLi64ELi128ELNS4_4UMMA5MajorE0ELSN_0ELNSM_8SaturateE0EEEEEENS4_6LayoutINS5_IJSC_SC_SC_EEENS5_IJNSA_ILi0EEEST_ST_EEEEENS5_IJNS4_10UnderscoreESW_SW_EEEEENS4_23SM90_TMA_LOAD_MULTICASTENS4_14ComposedLayoutINS4_7SwizzleILi2ELi4ELi3EEENS4_18smem_ptr_flag_bitsILi8EEENSR_INS5_IJNSA_ILi8EEESF_EEENS5_IJSF_SC_EEEEEEEvNS4_8identityESZ_S19_vS1A_EENS_8epilogue10collective18CollectiveEpilogueINS1C_23Sm100TmaWarpSpecializedILi2ELi2ELi32ELb0ELb0EEEJSH_NS5_IJNSR_ISF_SC_EES1H_EEEaSI_aSI_NS1C_6fusion15FusionCallbacksIS1G_NS1J_17LinearCombinationIaiaiLNS_15FloatRoundStyleE2EEESH_S1I_JEEENS4_5SM1004TMEM4LOAD26SM100_TMEM_LOAD_16dp32b32xENS4_13SM90_TMA_LOADES19_NS4_39AutoVectorizingCopyWithAssumedAlignmentILi128EEENS4_14SM90_TMA_STOREES19_S1V_S1V_EEEvvEEEEvNT_6ParamsE,(.L_x_152 - _ZN7cutlass13device_kernelINS_4gemm6kernel13GemmUniversalIN4cute5tupleIJiiiiEEENS1_10collective13CollectiveMmaINS1_35MainloopSm100TmaUmmaWarpSpecializedILi5ELi2ELi4ENS5_IJNS4_1CILi2EEESB_NSA_ILi1EEEEEEEENS5_IJNSA_ILi64EEENSA_ILi128EEESF_EEEaNS5_IJlSC_lEEEaSI_NS4_8TiledMMAINS4_8MMA_AtomIJNS4_15SM100_MMA_S8_SSIaaiLi64ELi128ELNS4_4UMMA5MajorE0ELSN_0ELNSM_8SaturateE0EEEEEENS4_6LayoutINS5_IJSC_SC_SC_EEENS5_IJNSA_ILi0EEEST_ST_EEEEENS5_IJNS4_10UnderscoreESW_SW_EEEEENS4_23SM90_TMA_LOAD_MULTICASTENS4_14ComposedLayoutINS4_7SwizzleILi2ELi4ELi3EEENS4_18smem_ptr_flag_bitsILi8EEENSR_INS5_IJNSA_ILi8EEESF_EEENS5_IJSF_SC_EEEEEEEvNS4_8identityESZ_S19_vS1A_EENS_8epilogue10collective18CollectiveEpilogueINS1C_23Sm100TmaWarpSpecializedILi2ELi2ELi32ELb0ELb0EEEJSH_NS5_IJNSR_ISF_SC_EES1H_EEEaSI_aSI_NS1C_6fusion15FusionCallbacksIS1G_NS1J_17LinearCombinationIaiaiLNS_15FloatRoundStyleE2EEESH_S1I_JEEENS4_5SM1004TMEM4LOAD26SM100_TMEM_LOAD_16dp32b32xENS4_13SM90_TMA_LOADES19_NS4_39AutoVectorizingCopyWithAssumedAlignmentILi128EEENS4_14SM90_TMA_STOREES19_S1V_S1V_EEEvvEEEEvNT_6ParamsE)
        .other          _ZN7cutlass13device_kernelINS_4gemm6kernel13GemmUniversalIN4cute5tupleIJiiiiEEENS1_10collective13CollectiveMmaINS1_35MainloopSm100TmaUmmaWarpSpecializedILi5ELi2ELi4ENS5_IJNS4_1CILi2EEESB_NSA_ILi1EEEEEEEENS5_IJNSA_ILi64EEENSA_ILi128EEESF_EEEaNS5_IJlSC_lEEEaSI_NS4_8TiledMMAINS4_8MMA_AtomIJNS4_15SM100_MMA_S8_SSIaaiLi64ELi128ELNS4_4UMMA5MajorE0ELSN_0ELNSM_8SaturateE0EEEEEENS4_6LayoutINS5_IJSC_SC_SC_EEENS5_IJNSA_ILi0EEEST_ST_EEEEENS5_IJNS4_10UnderscoreESW_SW_EEEEENS4_23SM90_TMA_LOAD_MULTICASTENS4_14ComposedLayoutINS4_7SwizzleILi2ELi4ELi3EEENS4_18smem_ptr_flag_bitsILi8EEENSR_INS5_IJNSA_ILi8EEESF_EEENS5_IJSF_SC_EEEEEEEvNS4_8identityESZ_S19_vS1A_EENS_8epilogue10collective18CollectiveEpilogueINS1C_23Sm100TmaWarpSpecializedILi2ELi2ELi32ELb0ELb0EEEJSH_NS5_IJNSR_ISF_SC_EES1H_EEEaSI_aSI_NS1C_6fusion15FusionCallbacksIS1G_NS1J_17LinearCombinationIaiaiLNS_15FloatRoundStyleE2EEESH_S1I_JEEENS4_5SM1004TMEM4LOAD26SM100_TMEM_LOAD_16dp32b32xENS4_13SM90_TMA_LOADES19_NS4_39AutoVectorizingCopyWithAssumedAlignmentILi128EEENS4_14SM90_TMA_STOREES19_S1V_S1V_EEEvvEEEEvNT_6ParamsE,@"STO_CUDA_ENTRY STV_DEFAULT"
_ZN7cutlass13device_kernelINS_4gemm6kernel13GemmUniversalIN4cute5tupleIJiiiiEEENS1_10collective13CollectiveMmaINS1_35MainloopSm100TmaUmmaWarpSpecializedILi5ELi2ELi4ENS5_IJNS4_1CILi2EEESB_NSA_ILi1EEEEEEEENS5_IJNSA_ILi64EEENSA_ILi128EEESF_EEEaNS5_IJlSC_lEEEaSI_NS4_8TiledMMAINS4_8MMA_AtomIJNS4_15SM100_MMA_S8_SSIaaiLi64ELi128ELNS4_4UMMA5MajorE0ELSN_0ELNSM_8SaturateE0EEEEEENS4_6LayoutINS5_IJSC_SC_SC_EEENS5_IJNSA_ILi0EEEST_ST_EEEEENS5_IJNS4_10UnderscoreESW_SW_EEEEENS4_23SM90_TMA_LOAD_MULTICASTENS4_14ComposedLayoutINS4_7SwizzleILi2ELi4ELi3EEENS4_18smem_ptr_flag_bitsILi8EEENSR_INS5_IJNSA_ILi8EEESF_EEENS5_IJSF_SC_EEEEEEEvNS4_8identityESZ_S19_vS1A_EENS_8epilogue10collective18CollectiveEpilogueINS1C_23Sm100TmaWarpSpecializedILi2ELi2ELi32ELb0ELb0EEEJSH_NS5_IJNSR_ISF_SC_EES1H_EEEaSI_aSI_NS1C_6fusion15FusionCallbacksIS1G_NS1J_17LinearCombinationIaiaiLNS_15FloatRoundStyleE2EEESH_S1I_JEEENS4_5SM1004TMEM4LOAD26SM100_TMEM_LOAD_16dp32b32xENS4_13SM90_TMA_LOADES19_NS4_39AutoVectorizingCopyWithAssumedAlignmentILi128EEENS4_14SM90_TMA_STOREES19_S1V_S1V_EEEvvEEEEvNT_6ParamsE:
[----:B------:R-:W1:Y:S01]  /*0000*/  LDC R1, c[0x0][0x37c] ;  /* 0x0000df00ff017b82 */ /* 0x000e620000000800 */
[----:B------:R-:W2:Y:S01]  /*0010*/  S2R R84, SR_TID.X ;  /* 0x0000000000547919 */ /* 0x000ea20000002100 */
[----:B------:R-:W3:Y:S01]  /*0020*/  LDCU.64 UR8, c[0x0][0x890] ;  /* 0x00011200ff0877ac */ /* 0x000ee20008000a00 */
[----:B------:R-:W-:Y:S02]  /*0030*/  PRMT R74, RZ, 0x7610, R74 ;  /* 0x00007610ff4a7816 */ /* 0x000fe4000000004a */
[----:B------:R-:W-:Y:S01]  /*0040*/  ELECT P3, URZ, PT ;  /* 0x0000000000ff782f */ /* 0x000fe20003860000 */
[----:B---3--:R-:W-:-:S04]  /*0050*/  UISETP.NE.U32.AND UP0, UPT, UR8, URZ, UPT ;  /* 0x000000ff0800728c */ /* 0x008fc8000bf05070 */
[----:B------:R-:W-:Y:S01]  /*0060*/  UISETP.NE.AND.EX UP0, UPT, UR9, URZ, UPT, UP0 ;  /* 0x000000ff0900728c */ /* 0x000fe2000bf05300 */
[----:B--2---:R-:W-:-:S05]  /*0070*/  SHF.R.U32.HI R75, RZ, 0x5, R84 ;  /* 0x00000005ff4b7819 */ /* 0x004fca0000011654 */
[----:B------:R-:W2:Y:S02]  /*0080*/  SHFL.IDX PT, R0, R75, RZ, 0x1f ;  /* 0x00001fff4b007589 */ /* 0x000ea400000e0000 */
[----:B--2---:R-:W-:Y:S01]  /*0090*/  R2UR UR17, R0 ;  /* 0x00000000001172ca */ /* 0x004fe200000e0000 */
[----:B-1----:R-:W-:-:S14]  /*00a0*/  BRA.U UP0, `(.L_x_0) ;  /* 0x0000000100307547 */ /* 0x002fdc000b800000 */
[----:B------:R-:W1:Y:S02]  /*00b0*/  LDCU.64 UR4, c[0x0][0x888] ;  /* 0x00011100ff0477ac */ /* 0x000e640008000a00 */
[----:B-1----:R-:W-:-:S04]  /*00c0*/  UISETP.NE.U32.AND UP0, UPT, UR4, URZ, UPT ;  /* 0x000000ff0400728c */ /* 0x002fc8000bf05070 */
[----:B------:R-:W-:-:S09]  /*00d0*/  UISETP.NE.AND.EX UP0, UPT, UR5, URZ, UPT, UP0 ;  /* 0x000000ff0500728c */ /* 0x000fd2000bf05300 */
[----:B------:R-:W-:Y:S05]  /*00e0*/  BRA.U !UP0, `(.L_x_1) ;  /* 0x0000000108147547 */ /* 0x000fea000b800000 */
[----:B------:R-:W1:Y:S01]  /*00f0*/  LDC.64 R40, c[0x0][0x888] ;  /* 0x00022200ff287b82 */ /* 0x000e620000000a00 */
[----:B------:R-:W1:Y:S02]  /*0100*/  LDCU.64 UR4, c[0x0][0x358] ;  /* 0x00006b00ff0477ac */ /* 0x000e640008000a00 */
[----:B-1----:R1:W5:Y:S01]  /*0110*/  LDG.E R40, desc[UR4][R40.64] ;  /* 0x0000000428287981 */ /* 0x002362000c1e1900 */
[----:B------:R-:W-:Y:S01]  /*0120*/  HFMA2 R74, -RZ, RZ, 0, 5.9604644775390625e-08 ;  /* 0x00000001ff4a7431 */ /* 0x000fe200000001ff */
[----:B------:R-:W-:Y:S05]  /*0130*/  BRA `(.L_x_0) ;  /* 0x00000000000c7947 */ /* 0x000fea0003800000 */
.L_x_1:
[----:B------:R-:W1:Y:S01]  /*0140*/  LDCU UR4, c[0x0][0x880] ;  /* 0x00011000ff0477ac */ /* 0x000e620008000800 */
[----:B------:R-:W-:Y:S01]  /*0150*/  HFMA2 R74, -RZ, RZ, 0, 5.9604644775390625e-08 ;  /* 0x00000001ff4a7431 */ /* 0x000fe200000001ff */
[----:B-1----:R-:W-:-:S07]  /*0160*/  MOV R40, UR4 ;  /* 0x0000000400287c02 */ /* 0x002fce0008000f00 */
.L_x_0:
[----:B------:R-:W2:Y:S02]  /*0170*/  LDCU.64 UR4, c[0x0][0x8b0] ;  /* 0x00011600ff0477ac */ /* 0x000ea40008000a00 */
[----:B--2---:R-:W-:-:S04]  /*0180*/  UISETP.NE.U32.AND UP0, UPT, UR4, URZ, UPT ;  /* 0x000000ff0400728c */ /* 0x004fc8000bf05070 */
[----:B------:R-:W-:-:S09]  /*0190*/  UISETP.NE.AND.EX UP0, UPT, UR5, URZ, UPT, UP0 ;  /* 0x000000ff0500728c */ /* 0x000fd2000bf05300 */
[----:B------:R-:W-:Y:S05]  /*01a0*/  BRA.U UP0, `(.L_x_2) ;  /* 0x0000000100287547 */ /* 0x000fea000b800000 */
[----:B------:R-:W2:Y:S02]  /*01b0*/  LDCU.64 UR4, c[0x0][0x8a8] ;  /* 0x00011500ff0477ac */ /* 0x000ea40008000a00 */
[----:B--2---:R-:W-:-:S04]  /*01c0*/  UISETP.NE.U32.AND UP0, UPT, UR4, URZ, UPT ;  /* 0x000000ff0400728c */ /* 0x004fc8000bf05070 */
[----:B------:R-:W-:-:S09]  /*01d0*/  UISETP.NE.AND.EX UP0, UPT, UR5, URZ, UPT, UP0 ;  /* 0x000000ff0500728c */ /* 0x000fd2000bf05300 */
[----:B------:R-:W-:Y:S05]  /*01e0*/  BRA.U !UP0, `(.L_x_3) ;  /* 0x0000000108107547 */ /* 0x000fea000b800000 */
[----:B------:R-:W2:Y:S01]  /*01f0*/  LDC.64 R38, c[0x0][0x8a8] ;  /* 0x00022a00ff267b82 */ /* 0x000ea20000000a00 */
[----:B------:R-:W2:Y:S02]  /*0200*/  LDCU.64 UR4, c[0x0][0x358] ;  /* 0x00006b00ff0477ac */ /* 0x000ea40008000a00 */
[----:B--2---:R2:W5:Y:S01]  /*0210*/  LDG.E R38, desc[UR4][R38.64] ;  /* 0x0000000426267981 */ /* 0x004562000c1e1900 */
[----:B------:R-:W-:Y:S05]  /*0220*/  BRA `(.L_x_2) ;  /* 0x0000000000087947 */ /* 0x000fea0003800000 */
.L_x_3:
[----:B------:R-:W2:Y:S02]  /*0230*/  LDCU UR4, c[0x0][0x8a0] ;  /* 0x00011400ff0477ac */ /* 0x000ea40008000800 */
[----:B--2---:R-:W-:Y:S02]  /*0240*/  MOV R38, UR4 ;  /* 0x0000000400267c02 */ /* 0x004fe40008000f00 */
.L_x_2:
[----:B------:R-:W-:Y:S01]  /*0250*/  IMAD.U32 R0, RZ, RZ, UR17 ;  /* 0x00000011ff007e24 */ /* 0x000fe2000f8e00ff */
[----:B------:R-:W-:Y:S04]  /*0260*/  BSSY.RECONVERGENT B0, `(.L_x_4) ;  /* 0x000000c000007945 */ /* 0x000fe80003800200 */
[C---:B------:R-:W-:Y:S02]  /*0270*/  ISETP.NE.OR P1, PT, R0.reuse, 0x1, !P3 ;  /* 0x000000010000780c */ /* 0x040fe40005f25670 */
[----:B------:R-:W-:-:S11]  /*0280*/  ISETP.NE.OR P0, PT, R0, 0x3, !P3 ;  /* 0x000000030000780c */ /* 0x000fd60005f05670 */
[----:B------:R-:W-:Y:S05]  /*0290*/  @P1 BRA `(.L_x_5) ;  /* 0x0000000000201947 */ /* 0x000fea0003800000 */
[----:B------:R-:W3:Y:S02]  /*02a0*/  LDCU.64 UR4, c[0x0][0x348] ;  /* 0x00006900ff0477ac */ /* 0x000ee40008000a00 */
[----:B---3--:R-:W-:Y:S02]  /*02b0*/  UIADD3 UR6, UP1, UPT, UR4, 0x80, URZ ;  /* 0x0000008004067890 */ /* 0x008fe4000ff3e0ff */
[----:B------:R-:W-:Y:S02]  /*02c0*/  UIADD3 UR4, UP0, UPT, UR4, 0x180, URZ ;  /* 0x0000018004047890 */ /* 0x000fe4000ff1e0ff */
[----:B------:R-:W-:Y:S02]  /*02d0*/  UIADD3.X UR7, UPT, UPT, URZ, UR5, URZ, UP1, !UPT ;  /* 0x00000005ff077290 */ /* 0x000fe40008ffe4ff */
[----:B------:R-:W-:-:S07]  /*02e0*/  UIADD3.X UR5, UPT, UPT, URZ, UR5, URZ, UP0, !UPT ;  /* 0x00000005ff057290 */ /* 0x000fce00087fe4ff */
[----:B------:R3:W-:Y:S02]  /*02f0*/  UTMACCTL.PF [UR6] ;  /* 0x00000000060079b9 */ /* 0x0007e40008040000 */
[----:B------:R3:W-:Y:S02]  /*0300*/  UTMACCTL.PF [UR4] ;  /* 0x00000000040079b9 */ /* 0x0007e40008040000 */
[----:B---3--:R-:W-:Y:S01]  /*0310*/  NOP ;  /* 0x0000000000007918 */ /* 0x008fe20000000000 */
.L_x_5:
[----:B------:R-:W-:Y:S05]  /*0320*/  BSYNC.RECONVERGENT B0 ;  /* 0x0000000000007941 */ /* 0x000fea0003800200 */
.L_x_4:
[----:B------:R-:W-:Y:S04]  /*0330*/  BSSY.RECONVERGENT B0, `(.L_x_6) ;  /* 0x000000a000007945 */ /* 0x000fe80003800200 */
        /* <DEDUP_REMOVED lines=9> */
.L_x_7:
[----:B------:R-:W-:Y:S05]  /*03d0*/  BSYNC.RECONVERGENT B0 ;  /* 0x0000000000007941 */ /* 0x000fea0003800200 */
.L_x_6:
[----:B------:R-:W3:Y:S01]  /*03e0*/  LDCU.64 UR4, c[0x0][0x888] ;  /* 0x00011100ff0477ac */ /* 0x000ee20008000a00 */
[----:B------:R-:W-:Y:S02]  /*03f0*/  UISETP.EQ.U32.AND UP1, UPT, UR8, URZ, UPT ;  /* 0x000000ff0800728c */ /* 0x000fe4000bf22070 */
[----:B------:R-:W-:Y:S02]  /*0400*/  UPLOP3.LUT UP3, UPT, UPT, UPT, UPT, 0x80, 0x8 ;  /* 0x000000000008789c */ /* 0x000fe40003f6f070 */
[----:B---3--:R-:W-:-:S04]  /*0410*/  UISETP.NE.U32.AND UP0, UPT, UR4, URZ, UPT ;  /* 0x000000ff0400728c */ /* 0x008fc8000bf05070 */
[----:B------:R-:W-:-:S04]  /*0420*/  UISETP.NE.AND.EX UP0, UPT, UR5, URZ, UPT, UP0 ;  /* 0x000000ff0500728c */ /* 0x000fc8000bf05300 */
[----:B------:R-:W-:-:S04]  /*0430*/  UISETP.EQ.OR.EX UP2, UPT, UR9, URZ, !UP0, UP1 ;  /* 0x000000ff0900728c */ /* 0x000fc8000c742710 */
[----:B------:R-:W-:-:S06]  /*0440*/  UP2UR UR4, UPR, URZ, 0x4 ;  /* 0x00000004ff047883 */ /* 0x000fcc0008000000 */
[----:B------:R-:W-:Y:S01]  /*0450*/  MOV R77, UR4 ;  /* 0x00000004004d7c02 */ /* 0x000fe20008000f00 */
[----:B------:R-:W-:Y:S06]  /*0460*/  BRA.U !UP2, `(.L_x_8) ;  /* 0x000000010a207547 */ /* 0x000fec000b800000 */
[----:B-----5:R-:W-:Y:S01]  /*0470*/  R2UR UR5, R40 ;  /* 0x00000000280572ca */ /* 0x020fe200000e0000 */
[----:B------:R-:W-:Y:S02]  /*0480*/  UISETP.NE.U32.AND UP1, UPT, UR8, URZ, UPT ;  /* 0x000000ff0800728c */ /* 0x000fe4000bf25070 */
[----:B------:R-:W-:Y:S02]  /*0490*/  USEL UR4, URZ, 0xffffffff, UP0 ;  /* 0xffffffffff047887 */ /* 0x000fe40008000000 */
[----:B------:R-:W-:-:S08]  /*04a0*/  UISETP.NE.AND.EX UP1, UPT, UR9, URZ, UPT, UP1 ;  /* 0x000000ff0900728c */ /* 0x000fd0000bf25310 */
[----:B------:R-:W-:-:S04]  /*04b0*/  UISETP.NE.AND UP0, UPT, UR5, URZ, UPT ;  /* 0x000000ff0500728c */ /* 0x000fc8000bf05270 */
[----:B------:R-:W-:-:S04]  /*04c0*/  @!UP1 USEL UR4, URZ, 0xffffffff, UP0 ;  /* 0xffffffffff049887 */ /* 0x000fc80008000000 */
[----:B------:R-:W-:-:S04]  /*04d0*/  ULOP3.LUT UR4, UR4, 0x1, URZ, 0xc0, !UPT ;  /* 0x0000000104047892 */ /* 0x000fc8000f8ec0ff */
[----:B------:R-:W-:-:S11]  /*04e0*/  UISETP.NE.U32.AND UP3, UPT, UR4, 0x1, UPT ;  /* 0x000000010400788c */ /* 0x000fd6000bf65070 */
.L_x_8:
[----:B------:R-:W3:Y:S01]  /*04f0*/  SHFL.IDX PT, R2, R75, RZ, 0x1f ;  /* 0x00001fff4b027589 */ /* 0x000ee200000e0000 */
[----:B------:R-:W-:-:S04]  /*0500*/  UISETP.NE.AND UP0, UPT, UR17, 0x2, UPT ;  /* 0x000000021100788c */ /* 0x000fc8000bf05270 */
[----:B------:R-:W-:Y:S01]  /*0510*/  USEL UR37, URZ, 0x1, UP0 ;  /* 0x00000001ff257887 */ /* 0x000fe20008000000 */
[----:B---3--:R-:W-:-:S13]  /*0520*/  ISETP.NE.AND P0, PT, R2, RZ, PT ;  /* 0x000000ff0200720c */ /* 0x008fda0003f05270 */
[----:B------:R-:W-:Y:S05]  /*0530*/  @P0 BRA `(.L_x_9) ;  /* 0x0000000000600947 */ /* 0x000fea0003800000 */
[----:B------:R-:W3:Y:S01]  /*0540*/  S2UR UR4, SR_CgaCtaId ;  /* 0x00000000000479c3 */ /* 0x000ee20000008800 */
[----:B------:R-:W-:Y:S01]  /*0550*/  UMOV UR5, 0x400 ;  /* 0x0000040000057882 */ /* 0x000fe20000000000 */
[----:B------:R-:W-:Y:S01]  /*0560*/  UMOV UR8, 0x1 ;  /* 0x0000000100087882 */ /* 0x000fe20000000000 */
[----:B------:R-:W-:Y:S01]  /*0570*/  UMOV UR6, 0x3 ;  /* 0x0000000300067882 */ /* 0x000fe20000000000 */
[----:B------:R-:W-:-:S04]  /*0580*/  UIADD3 UR8, UPT, UPT, -UR8, 0x100000, URZ ;  /* 0x0010000008087890 */ /* 0x000fc8000fffe1ff */
[----:B------:R-:W-:Y:S02]  /*0590*/  USHF.L.U32 UR9, UR8, 0xb, URZ ;  /* 0x0000000b08097899 */ /* 0x000fe400080006ff */
[----:B------:R-:W-:Y:S02]  /*05a0*/  USHF.L.U32 UR8, UR8, 0x1, URZ ;  /* 0x0000000108087899 */ /* 0x000fe400080006ff */
[----:B------:R-:W-:-:S04]  /*05b0*/  UIADD3 UR6, UPT, UPT, -UR6, 0x100000, URZ ;  /* 0x0010000006067890 */ /* 0x000fc8000fffe1ff */
[----:B------:R-:W-:Y:S02]  /*05c0*/  USHF.L.U32 UR7, UR6, 0xb, URZ ;  /* 0x0000000b06077899 */ /* 0x000fe400080006ff */
[----:B------:R-:W-:Y:S01]  /*05d0*/  USHF.L.U32 UR6, UR6, 0x1, URZ ;  /* 0x0000000106067899 */ /* 0x000fe200080006ff */
[----:B------:R-:W-:Y:S01]  /*05e0*/  ELECT P0, URZ, PT ;  /* 0x0000000000ff782f */ /* 0x000fe20003800000 */
[----:B---3--:R-:W-:Y:S01]  /*05f0*/  ULEA UR4, UR4, UR5, 0x18 ;  /* 0x0000000504047291 */ /* 0x008fe2000f8ec0ff */
[----:B------:R-:W3:Y:S11]  /*0600*/  FENCE.VIEW.ASYNC.S ;  /* 0x00000000000073c6 */ /* 0x000ef60000000000 */
[----:B---3--:R3:W4:Y:S01]  /*0610*/  SYNCS.EXCH.64 URZ, [UR4], UR8 ;  /* 0x0000000804ff75b2 */ /* 0x0087220008000100 */
[----:B------:R3:W1:Y:S01]  /*0620*/  SYNCS.EXCH.64 URZ, [UR4+0x28], UR6 ;  /* 0x0000280604ff75b2 */ /* 0x0006620008000100 */
        /* <DEDUP_REMOVED lines=8> */
[----:B------:R-:W-:Y:S01]  /*06b0*/  NOP ;  /* 0x0000000000007918 */ /* 0x000fe20000000000 */
.L_x_9:
[----:B------:R-:W2:Y:S01]  /*06c0*/  SHFL.IDX PT, R2, R75, RZ, 0x1f ;  /* 0x00001fff4b027589 */ /* 0x000ea200000e0000 */
[----:B------:R-:W-:Y:S01]  /*06d0*/  NOP ;  /* 0x0000000000007918 */ /* 0x000fe20000000000 */
[----:B--2---:R-:W-:-:S13]  /*06e0*/  ISETP.NE.AND P0, PT, R2, 0x1, PT ;  /* 0x000000010200780c */ /* 0x004fda0003f05270 */
[----:B------:R-:W-:Y:S05]  /*06f0*/  @P0 BRA `(.L_x_10) ;  /* 0x0000000000480947 */ /* 0x000fea0003800000 */
[----:B---3--:R-:W2:Y:S01]  /*0700*/  S2UR UR4, SR_CgaCtaId ;  /* 0x00000000000479c3 */ /* 0x008ea20000008800 */
        /* <DEDUP_REMOVED lines=10> */
[----:B--2---:R-:W-:Y:S01]  /*07b0*/  ULEA UR4, UR4, UR5, 0x18 ;  /* 0x0000000504047291 */ /* 0x004fe2000f8ec0ff */
[----:B------:R-:W2:Y:S11]  /*07c0*/  FENCE.VIEW.ASYNC.S ;  /* 0x00000000000073c6 */ /* 0x000eb60000000000 */
[----:B--2---:R2:W3:Y:S01]  /*07d0*/  SYNCS.EXCH.64 URZ, [UR4+0x50], UR8 ;  /* 0x0000500804ff75b2 */ /* 0x0044e20008000100 */
[----:B------:R2:W1:Y:S01]  /*07e0*/  SYNCS.EXCH.64 URZ, [UR4+0x60], UR6 ;  /* 0x0000600604ff75b2 */ /* 0x0004620008000100 */
[----:B------:R2:W1:Y:S01]  /*07f0*/  SYNCS.EXCH.64 URZ, [UR4+0x58], UR8 ;  /* 0x0000580804ff75b2 */ /* 0x0004620008000100 */
[----:B------:R2:W1:Y:S01]  /*0800*/  SYNCS.EXCH.64 URZ, [UR4+0x68], UR6 ;  /* 0x0000680604ff75b2 */ /* 0x0004620008000100 */
[----:B------:R-:W-:Y:S01]  /*0810*/  NOP ;  /* 0x0000000000007918 */ /* 0x000fe20000000000 */
.L_x_10:
[----:B------:R-:W4:Y:S01]  /*0820*/  SHFL.IDX PT, R2, R75, RZ, 0x1f ;  /* 0x00001fff4b027589 */ /* 0x000f2200000e0000 */
[----:B------:R-:W-:Y:S01]  /*0830*/  NOP ;  /* 0x0000000000007918 */ /* 0x000fe20000000000 */
[----:B----4-:R-:W-:-:S13]  /*0840*/  ISETP.NE.AND P0, PT, R2, 0x3, PT ;  /* 0x000000030200780c */ /* 0x010fda0003f05270 */
[----:B------:R-:W-:Y:S05]  /*0850*/  @P0 BRA `(.L_x_11) ;  /* 0x0000000000300947 */ /* 0x000fea0003800000 */
[----:B--23--:R-:W2:Y:S01]  /*0860*/  S2UR UR6, SR_CgaCtaId ;  /* 0x00000000000679c3 */ /* 0x00cea20000008800 */
[----:B------:R-:W-:Y:S01]  /*0870*/  UMOV UR4, 0x400 ;  /* 0x0000040000047882 */ /* 0x000fe20000000000 */
[----:B------:R-:W-:Y:S01]  /*0880*/  UMOV UR5, 0x20 ;  /* 0x0000002000057882 */ /* 0x000fe20000000000 */
[----:B------:R-:W-:Y:S01]  /*0890*/  ELECT P0, URZ, PT ;  /* 0x0000000000ff782f */ /* 0x000fe20003800000 */
[----:B--2---:R-:W-:Y:S02]  /*08a0*/  ULEA UR6, UR6, UR4, 0x18 ;  /* 0x0000000406067291 */ /* 0x004fe4000f8ec0ff */
[----:B------:R-:W-:-:S04]  /*08b0*/  UIADD3 UR4, UPT, UPT, -UR5, 0x100000, URZ ;  /* 0x0010000005047890 */ /* 0x000fc8000fffe1ff */
[----:B------:R-:W-:Y:S02]  /*08c0*/  USHF.L.U32 UR5, UR4, 0xb, URZ ;  /* 0x0000000b04057899 */ /* 0x000fe400080006ff */
[----:B------:R-:W-:Y:S01]  /*08d0*/  USHF.L.U32 UR4, UR4, 0x1, URZ ;  /* 0x0000000104047899 */ /* 0x000fe200080006ff */
[----:B------:R-:W2:Y:S11]  /*08e0*/  FENCE.VIEW.ASYNC.S ;  /* 0x00000000000073c6 */ /* 0x000eb60000000000 */
[----:B--2---:R4:W2:Y:S01]  /*08f0*/  SYNCS.EXCH.64 URZ, [UR6+0x70], UR4 ;  /* 0x0000700406ff75b2 */ /* 0x0048a20008000100 */
[----:B------:R4:W3:Y:S02]  /*0900*/  SYNCS.EXCH.64 URZ, [UR6+0x78], UR4 ;  /* 0x0000780406ff75b2 */ /* 0x0008e40008000100 */
[----:B----4-:R-:W-:Y:S01]  /*0910*/  NOP ;  /* 0x0000000000007918 */ /* 0x010fe20000000000 */
.L_x_11:
[----:B------:R-:W4:Y:S01]  /*0920*/  SHFL.IDX PT, R2, R75, RZ, 0x1f ;  /* 0x00001fff4b027589 */ /* 0x000f2200000e0000 */
[----:B------:R-:W-:Y:S01]  /*0930*/  NOP ;  /* 0x0000000000007918 */ /* 0x000fe20000000000 */
[----:B----4-:R-:W-:-:S13]  /*0940*/  ISETP.NE.AND P0, PT, R2, 0x4, PT ;  /* 0x000000040200780c */ /* 0x010fda0003f05270 */
[----:B------:R-:W-:Y:S05]  /*0950*/  @P0 BRA `(.L_x_12) ;  /* 0x00000000004c0947 */ /* 0x000fea0003800000 */
[----:B--23--:R-:W2:Y:S01]  /*0960*/  S2UR UR6, SR_CgaCtaId ;  /* 0x00000000000679c3 */ /* 0x00cea20000008800 */
[----:B------:R-:W-:Y:S01]  /*0970*/  UMOV UR4, 0x3a0 ;  /* 0x000003a000047882 */ /* 0x000fe20000000000 */
[----:B------:R-:W-:Y:S01]  /*0980*/  UMOV UR5, 0x400 ;  /* 0x0000040000057882 */ /* 0x000fe20000000000 */
[----:B------:R-:W-:Y:S01]  /*0990*/  USEL UR4, UR4, 0x320, UP3 ;  /* 0x0000032004047887 */ /* 0x000fe20009800000 */
[----:B------:R-:W-:Y:S01]  /*09a0*/  UMOV UR8, 0x1 ;  /* 0x0000000100087882 */ /* 0x000fe20000000000 */
[----:B------:R-:W-:Y:S01]  /*09b0*/  ELECT P0, URZ, PT ;  /* 0x0000000000ff782f */ /* 0x000fe20003800000 */
[----:B------:R-:W-:-:S04]  /*09c0*/  UIADD3 UR8, UPT, UPT, -UR8, 0x100000, URZ ;  /* 0x0010000008087890 */ /* 0x000fc8000fffe1ff */
[----:B------:R-:W-:Y:S02]  /*09d0*/  USHF.L.U32 UR9, UR8, 0xb, URZ ;  /* 0x0000000b08097899 */ /* 0x000fe400080006ff */
[----:B------:R-:W-:Y:S02]  /*09e0*/  USHF.L.U32 UR8, UR8, 0x1, URZ ;  /* 0x0000000108087899 */ /* 0x000fe400080006ff */
[----:B--2---:R-:W-:Y:S02]  /*09f0*/  ULEA UR6, UR6, UR5, 0x18 ;  /* 0x0000000506067291 */ /* 0x004fe4000f8ec0ff */
[----:B------:R-:W-:-:S04]  /*0a00*/  UIADD3 UR4, UPT, UPT, -UR4, 0x100000, URZ ;  /* 0x0010000004047890 */ /* 0x000fc8000fffe1ff */
[----:B------:R-:W-:Y:S02]  /*0a10*/  USHF.L.U32 UR5, UR4, 0xb, URZ ;  /* 0x0000000b04057899 */ /* 0x000fe400080006ff */
[----:B------:R-:W-:Y:S01]  /*0a20*/  USHF.L.U32 UR4, UR4, 0x1, URZ ;  /* 0x0000000104047899 */ /* 0x000fe200080006ff */
[----:B------:R-:W2:Y:S03]  /*0a30*/  FENCE.VIEW.ASYNC.S ;  /* 0x00000000000073c6 */ /* 0x000ea60000000000 */
[----:B--2---:R4:W2:Y:S08]  /*0a40*/  SYNCS.EXCH.64 URZ, [UR6+0x80], UR8 ;  /* 0x0000800806ff75b2 */ /* 0x0048b00008000100 */
[----:B------:R4:W3:Y:S01]  /*0a50*/  SYNCS.EXCH.64 URZ, [UR6+0x90], UR4 ;  /* 0x0000900406ff75b2 */ /* 0x0008e20008000100 */
[----:B------:R4:W1:Y:S01]  /*0a60*/  SYNCS.EXCH.64 URZ, [UR6+0x88], UR8 ;  /* 0x0000880806ff75b2 */ /* 0x0008620008000100 */
[----:B------:R4:W1:Y:S02]  /*0a70*/  SYNCS.EXCH.64 URZ, [UR6+0x98], UR4 ;  /* 0x0000980406ff75b2 */ /* 0x0008640008000100 */
[----:B----4-:R-:W-:Y:S01]  /*0a80*/  NOP ;  /* 0x0000000000007918 */ /* 0x010fe20000000000 */
.L_x_12:
[----:B------:R-:W4:Y:S01]  /*0a90*/  SHFL.IDX PT, R2, R75, RZ, 0x1f ;  /* 0x00001fff4b027589 */ /* 0x000f2200000e0000 */
[----:B------:R-:W-:Y:S01]  /*0aa0*/  NOP ;  /* 0x0000000000007918 */ /* 0x000fe20000000000 */
[----:B----4-:R-:W-:-:S13]  /*0ab0*/  ISETP.NE.AND P0, PT, R2, 0x5, PT ;  /* 0x000000050200780c */ /* 0x010fda0003f05270 */
[----:B------:R-:W-:Y:S05]  /*0ac0*/  @P0 BRA `(.L_x_13) ;  /* 0x0000000000580947 */ /* 0x000fea0003800000 */
[----:B--23--:R-:W2:Y:S01]  /*0ad0*/  S2UR UR4, SR_CgaCtaId ;  /* 0x00000000000479c3 */ /* 0x00cea20000008800 */
        /* <DEDUP_REMOVED lines=12> */
[----:B--2---:R4:W2:Y:S01]  /*0ba0*/  SYNCS.EXCH.64 URZ, [UR4+0xa0], UR8 ;  /* 0x0000a00804ff75b2 */ /* 0x0048a20008000100 */
[----:B------:R4:W3:Y:S01]  /*0bb0*/  SYNCS.EXCH.64 URZ, [UR4+0xc0], UR6 ;  /* 0x0000c00604ff75b2 */ /* 0x0008e20008000100 */
[----:B------:R4:W1:Y:S01]  /*0bc0*/  SYNCS.EXCH.64 URZ, [UR4+0xa8], UR8 ;  /* 0x0000a80804ff75b2 */ /* 0x0008620008000100 */
[----:B------:R4:W1:Y:S01]  /*0bd0*/  SYNCS.EXCH.64 URZ, [UR4+0xc8], UR6 ;  /* 0x0000c80604ff75b2 */ /* 0x0008620008000100 */
[----:B------:R4:W1:Y:S01]  /*0be0*/  SYNCS.EXCH.64 URZ, [UR4+0xb0], UR8 ;  /* 0x0000b00804ff75b2 */ /* 0x0008620008000100 */
[----:B------:R4:W1:Y:S01]  /*0bf0*/  SYNCS.EXCH.64 URZ, [UR4+0xd0], UR6 ;  /* 0x0000d00604ff75b2 */ /* 0x0008620008000100 */
[----:B------:R4:W1:Y:S01]  /*0c00*/  SYNCS.EXCH.64 URZ, [UR4+0xb8], UR8 ;  /* 0x0000b80804ff75b2 */ /* 0x0008620008000100 */
[----:B------:R4:W1:Y:S02]  /*0c10*/  SYNCS.EXCH.64 URZ, [UR4+0xd8], UR6 ;  /* 0x0000d80604ff75b2 */ /* 0x0008640008000100 */
[----:B----4-:R-:W-:Y:S01]  /*0c20*/  NOP ;  /* 0x0000000000007918 */ /* 0x010fe20000000000 */
.L_x_13:
[----:B------:R-:W4:Y:S01]  /*0c30*/  SHFL.IDX PT, R2, R75, RZ, 0x1f ;  /* 0x00001fff4b027589 */ /* 0x000f2200000e0000 */
[----:B------:R-:W1:Y:S01]  /*0c40*/  S2UR UR45, SR_CgaCtaId ;  /* 0x00000000002d79c3 */ /* 0x000e620000008800 */
[----:B------:R-:W-:Y:S01]  /*0c50*/  NOP ;  /* 0x0000000000007918 */ /* 0x000fe20000000000 */
[----:B----4-:R-:W-:-:S13]  /*0c60*/  ISETP.NE.AND P0, PT, R2, 0x3, PT ;  /* 0x000000030200780c */ /* 0x010fda0003f05270 */
[----:B-1----:R-:W-:Y:S05]  /*0c70*/  @P0 BRA `(.L_x_14) ;  /* 0x0000000000340947 */ /* 0x002fea0003800000 */
[----:B--23--:R-:W-:Y:S01]  /*0c80*/  UMOV UR4, 0x400 ;  /* 0x0000040000047882 */ /* 0x00cfe20000000000 */
[----:B------:R-:W-:Y:S01]  /*0c90*/  UMOV UR6, 0x20 ;  /* 0x0000002000067882 */ /* 0x000fe20000000000 */
[----:B------:R-:W-:Y:S02]  /*0ca0*/  ULEA UR4, UR45, UR4, 0x18 ;  /* 0x000000042d047291 */ /* 0x000fe4000f8ec0ff */
[----:B------:R-:W-:-:S04]  /*0cb0*/  UIADD3 UR6, UPT, UPT, -UR6, 0x100000, URZ ;  /* 0x0010000006067890 */ /* 0x000fc8000fffe1ff */
[----:B------:R-:W-:Y:S02]  /*0cc0*/  USHF.L.U32 UR7, UR6, 0xb, URZ ;  /* 0x0000000b06077899 */ /* 0x000fe400080006ff */
[----:B------:R-:W-:Y:S01]  /*0cd0*/  USHF.L.U32 UR6, UR6, 0x1, URZ ;  /* 0x0000000106067899 */ /* 0x000fe200080006ff */
[----:B------:R-:W-:Y:S01]  /*0ce0*/  ELECT P0, URZ, PT ;  /* 0x0000000000ff782f */ /* 0x000fe20003800000 */
[----:B------:R-:W1:Y:S10]  /*0cf0*/  FENCE.VIEW.ASYNC.S ;  /* 0x00000000000073c6 */ /* 0x000e740000000000 */
[----:B-1----:R1:W4:Y:S01]  /*0d00*/  SYNCS.EXCH.64 URZ, [UR4+0xe0], UR6 ;  /* 0x0000e00604ff75b2 */ /* 0x0023220008000100 */
[----:B------:R1:W2:Y:S01]  /*0d10*/  SYNCS.EXCH.64 URZ, [UR4+0xf0], UR6 ;  /* 0x0000f00604ff75b2 */ /* 0x0002a20008000100 */
[----:B------:R1:W3:Y:S01]  /*0d20*/  SYNCS.EXCH.64 URZ, [UR4+0xe8], UR6 ;  /* 0x0000e80604ff75b2 */ /* 0x0002e20008000100 */
[----:B------:R1:W1:Y:S01]  /*0d30*/  SYNCS.EXCH.64 URZ, [UR4+0xf8], UR6 ;  /* 0x0000f80604ff75b2 */ /* 0x0002620008000100 */
[----:B------:R-:W-:Y:S01]  /*0d40*/  NOP ;  /* 0x0000000000007918 */ /* 0x000fe20000000000 */
.L_x_14:
[----:B-123--:R-:W1:Y:S01]  /*0d50*/  LDCU UR4, c[0x0][0x36c] ;  /* 0x00006d80ff0477ac */ /* 0x00ee620008000800 */
[----:B------:R-:W-:Y:S01]  /*0d60*/  ISETP.NE.OR P3, PT, R0, 0x2, !P3 ;  /* 0x000000020000780c */ /* 0x000fe20005f65670 */
[----:B------:R-:W-:Y:S01]  /*0d70*/  NOP ;  /* 0x0000000000007918 */ /* 0x000fe20000000000 */
[----:B------:R-:W-:Y:S01]  /*0d80*/  LOP3.LUT R0, R84, 0x1f, RZ, 0xc0, !PT ;  /* 0x0000001f54007812 */ /* 0x000fe200078ec0ff */
[----:B------:R-:W-:Y:S02]  /*0d90*/  UISETP.NE.AND UP4, UPT, UR17, URZ, UPT ;  /* 0x000000ff1100728c */ /* 0x000fe4000bf85270 */
[----:B-1----:R-:W-:-:S09]  /*0da0*/  UISETP.EQ.U32.AND UP5, UPT, UR4, 0x1, UPT ;  /* 0x000000010400788c */ /* 0x002fd2000bfa2070 */
[----:B------:R-:W-:Y:S05]  /*0db0*/  BRA.U !UP5, `(.L_x_15) ;  /* 0x000000010d087547 */ /* 0x000fea000b800000 */
[----:B----4-:R-:W-:Y:S01]  /*0dc0*/  UCGABAR_ARV ;  /* 0x00000000000079c7 */ /* 0x010fe20008000000 */
[----:B------:R-:W-:Y:S05]  /*0dd0*/  BRA `(.L_x_16) ;  /* 0x0000000000047947 */ /* 0x000fea0003800000 */
.L_x_15:
[----:B----4-:R-:W-:Y:S01]  /*0de0*/  NOP ;  /* 0x0000000000007918 */ /* 0x010fe20000000000 */
.L_x_16:
[----:B------:R-:W1:Y:S01]  /*0df0*/  S2UR UR20, SR_CTAID.Y ;  /* 0x00000000001479c3 */ /* 0x000e620000002600 */
[----:B------:R-:W-:-:S05]  /*0e00*/  CS2R.32 R76, SR_CgaSize ;  /* 0x00000000004c7805 */ /* 0x000fca0000008a00 */
[----:B------:R-:W-:-:S05]  /*0e10*/  IMAD R76, R76, -0xa0, RZ ;  /* 0xffffff604c4c7824 */ /* 0x000fca00078e02ff */
[----:B------:R-:W-:-:S14]  /*0e20*/  R2UR UR4, R76 ;  /* 0x000000004c0472ca */ /* 0x000fdc00000e0000 */
[----:B------:R-:W2:Y:S01]  /*0e30*/  LDCU UR4, c[0x0][UR4+0x2b4] ;  /* 0x00005680040477ac */ /* 0x000ea20008000800 */
[----:B------:R-:W-:-:S05]  /*0e40*/  CS2R.32 R76, SR_CgaSize ;  /* 0x00000000004c7805 */ /* 0x000fca0000008a00 */
[----:B------:R-:W-:-:S05]  /*0e50*/  IMAD R76, R76, -0xa0, RZ ;  /* 0xffffff604c4c7824 */ /* 0x000fca00078e02ff */
[----:B------:R-:W-:-:S14]  /*0e60*/  R2UR UR5, R76 ;  /* 0x000000004c0572ca */ /* 0x000fdc00000e0000 */
[----:B------:R-:W3:Y:S01]  /*0e70*/  LDCU UR5, c[0x0][UR5+0x2b0] ;  /* 0x00005600050577ac */ /* 0x000ee20008000800 */
[----:B------:R-:W4:Y:S01]  /*0e80*/  S2UR UR16, SR_CTAID.X ;  /* 0x00000000001079c3 */ /* 0x000f220000002500 */
[----:B------:R-:W-:-:S05]  /*0e90*/  CS2R.32 R76, SR_CgaSize ;  /* 0x00000000004c7805 */ /* 0x000fca0000008a00 */
[----:B------:R-:W-:-:S05]  /*0ea0*/  IMAD R76, R76, -0xa0, RZ ;  /* 0xffffff604c4c7824 */ /* 0x000fca00078e02ff */
[----:B------:R-:W-:-:S14]  /*0eb0*/  R2UR UR7, R76 ;  /* 0x000000004c0772ca */ /* 0x000fdc00000e0000 */
[----:B------:R-:W3:Y:S01]  /*0ec0*/  LDCU UR7, c[0x0][UR7+0x2a4] ;  /* 0x00005480070777ac */ /* 0x000ee20008000800 */
[----:B------:R-:W-:-:S05]  /*0ed0*/  CS2R.32 R76, SR_CgaSize ;  /* 0x00000000004c7805 */ /* 0x000fca0000008a00 */
[----:B------:R-:W-:-:S05]  /*0ee0*/  IMAD R76, R76, -0xa0, RZ ;  /* 0xffffff604c4c7824 */ /* 0x000fca00078e02ff */
[----:B------:R-:W-:-:S14]  /*0ef0*/  R2UR UR63, R76 ;  /* 0x000000004c3f72ca */ /* 0x000fdc00000e0000 */
[----:B------:R-:W3:Y:S01]  /*0f00*/  LDCU UR63, c[0x0][UR63+0x2a0] ;  /* 0x000054003f3f77ac */ /* 0x000ee20008000800 */
[----:B------:R-:W-:Y:S02]  /*0f10*/  ULOP3.LUT UR47, UR45, 0x1, URZ, 0xc0, !UPT ;  /* 0x000000012d2f7892 */ /* 0x000fe4000f8ec0ff */
[----:B------:R-:W-:Y:S02]  /*0f20*/  USHF.R.U32.HI UR32, URZ, 0x1, UR45 ;  /* 0x00000001ff207899 */ /* 0x000fe4000801162d */
[----:B------:R-:W-:Y:S02]  /*0f30*/  UISETP.GT.U32.AND UP1, UPT, UR47, 0xffff, UPT ;  /* 0x0000ffff2f00788c */ /* 0x000fe4000bf24070 */
[----:B------:R-:W-:Y:S01]  /*0f40*/  USHF.L.U32 UR28, UR45, 0xa, URZ ;  /* 0x0000000a2d1c7899 */ /* 0x000fe200080006ff */
[----:B-1----:R-:W-:Y:S01]  /*0f50*/  I2FP.F32.U32 R2, UR20 ;  /* 0x0000001400027c45 */ /* 0x002fe20008201000 */
[----:B------:R-:W1:Y:S04]  /*0f60*/  LDCU UR21, c[0x0][0xb24] ;  /* 0x00016480ff1577ac */ /* 0x000e680008000800 */
[----:B--2---:R-:W-:Y:S01]  /*0f70*/  FMUL R2, R2, UR4 ;  /* 0x0000000402027c20 */ /* 0x004fe20008400000 */
[----:B------:R-:W-:Y:S01]  /*0f80*/  ULOP3.LUT UR4, UR45, 0x2, URZ, 0xc0, !UPT ;  /* 0x000000022d047892 */ /* 0x000fe2000f8ec0ff */
[----:B----4-:R-:W-:Y:S01]  /*0f90*/  I2FP.F32.U32 R3, UR16 ;  /* 0x0000001000037c45 */ /* 0x010fe20008201000 */
[----:B------:R-:W2:Y:S03]  /*0fa0*/  LDCU UR42, c[0x0][0xb24] ;  /* 0x00016480ff2a77ac */ /* 0x000ea60008000800 */
[----:B------:R-:W4:Y:S01]  /*0fb0*/  F2I.U32.TRUNC.NTZ R2, R2 ;  /* 0x0000000200027305 */ /* 0x000f22000020f000 */
[----:B---3--:R-:W-:Y:S01]  /*0fc0*/  FMUL R3, R3, UR5 ;  /* 0x0000000503037c20 */ /* 0x008fe20008400000 */
[----:B------:R-:W-:Y:S01]  /*0fd0*/  UISETP.GT.U32.AND UP0, UPT, UR4, 0xffff, UPT ;  /* 0x0000ffff0400788c */ /* 0x000fe2000bf04070 */
[----:B------:R-:W3:Y:S05]  /*0fe0*/  LDCU UR31, c[0x0][0xb30] ;  /* 0x00016600ff1f77ac */ /* 0x000eea0008000800 */
[----:B------:R-:W1:Y:S01]  /*0ff0*/  F2I.U32.TRUNC.NTZ R3, R3 ;  /* 0x0000000300037305 */ /* 0x000e62000020f000 */
[----:B------:R-:W-:-:S02]  /*1000*/  USEL UR26, UR4, 0xffff, !UP0 ;  /* 0x0000ffff041a7887 */ /* 0x000fc4000c000000 */
[----:B------:R-:W-:Y:S01]  /*1010*/  USHF.L.U32 UR29, UR45, 0xc, URZ ;  /* 0x0000000c2d1d7899 */ /* 0x000fe200080006ff */
[----:B------:R-:W-:Y:S01]  /*1020*/  UMOV UR34, 0x5 ;  /* 0x0000000500227882 */ /* 0x000fe20000000000 */
[----:B------:R-:W-:Y:S01]  /*1030*/  USEL UR27, UR47, 0xffff, !UP1 ;  /* 0x0000ffff2f1b7887 */ /* 0x000fe2000c800000 */
[----:B----4-:R-:W-:Y:S02]  /*1040*/  R2UR UR6, R2 ;  /* 0x00000000020672ca */ /* 0x010fe400000e0000 */
[----:B------:R-:W-:Y:S02]  /*1050*/  PRMT R2, RZ, 0x7610, R2 ;  /* 0x00007610ff027816 */ /* 0x000fe40000000002 */
[----:B-1----:R-:W-:-:S09]  /*1060*/  R2UR UR5, R3 ;  /* 0x00000000030572ca */ /* 0x002fd200000e0000 */
[----:B------:R-:W-:-:S04]  /*1070*/  UIADD3 UR4, UPT, UPT, -UR6, URZ, URZ ;  /* 0x000000ff06047290 */ /* 0x000fc8000fffe1ff */
[----:B------:R-:W-:Y:S02]  /*1080*/  UIMAD UR4, UR7, UR4, UR20 ;  /* 0x00000004070472a4 */ /* 0x000fe4000f8e0214 */
[----:B------:R-:W-:-:S04]  /*1090*/  UIADD3 UR5, UPT, UPT, -UR5, URZ, URZ ;  /* 0x000000ff05057290 */ /* 0x000fc8000fffe1ff */
[----:B------:R-:W-:Y:S01]  /*10a0*/  IMAD.U32 R76, RZ, RZ, UR4 ;  /* 0x00000004ff4c7e24 */ /* 0x000fe2000f8e00ff */
[----:B------:R-:W-:Y:S01]  /*10b0*/  UIMAD UR63, UR63, UR5, UR16 ;  /* 0x000000053f3f72a4 */ /* 0x000fe2000f8e0210 */
[----:B--23--:R-:W-:Y:S11]  /*10c0*/  BRA.U UP4, `(.L_x_17) ;  /* 0x0000000104407547 */ /* 0x00cff6000b800000 */
[----:B------:R-:W-:-:S13]  /*10d0*/  R2UR UR4, R76 ;  /* 0x000000004c0472ca */ /* 0x000fda00000e0000 */
[----:B------:R-:W-:Y:S02]  /*10e0*/  UISETP.NE.AND UP0, UPT, UR4, URZ, UPT ;  /* 0x000000ff0400728c */ /* 0x000fe4000bf05270 */
[----:B------:R-:W-:Y:S02]  /*10f0*/  UISETP.NE.AND UP1, UPT, UR4, 0x1, UPT ;  /* 0x000000010400788c */ /* 0x000fe4000bf25270 */
[----:B------:R-:W-:Y:S02]  /*1100*/  UISETP.NE.AND UP2, UPT, UR63, URZ, UP0 ;  /* 0x000000ff3f00728c */ /* 0x000fe40008745270 */
[----:B------:R-:W-:Y:S02]  /*1110*/  USEL UR4, URZ, 0x2, UP0 ;  /* 0x00000002ff047887 */ /* 0x000fe40008000000 */
[----:B------:R-:W-:Y:S02]  /*1120*/  USEL UR8, URZ, 0x1, UP2 ;  /* 0x00000001ff087887 */ /* 0x000fe40009000000 */
[----:B------:R-:W-:-:S02]  /*1130*/  UISETP.NE.AND UP2, UPT, UR63, URZ, UPT ;  /* 0x000000ff3f00728c */ /* 0x000fc4000bf45270 */
[----:B------:R-:W-:Y:S02]  /*1140*/  USEL UR5, URZ, 0x4, UP1 ;  /* 0x00000004ff057887 */ /* 0x000fe40008800000 */
[----:B------:R-:W-:Y:S02]  /*1150*/  UISETP.NE.AND UP0, UPT, UR63, 0x1, UPT ;  /* 0x000000013f00788c */ /* 0x000fe4000bf05270 */
[----:B------:R-:W-:Y:S02]  /*1160*/  USEL UR6, URZ, 0x8, UP1 ;  /* 0x00000008ff067887 */ /* 0x000fe40008800000 */
[----:B------:R-:W-:Y:S02]  /*1170*/  USEL UR7, UR5, 0x4, UP2 ;  /* 0x0000000405077887 */ /* 0x000fe40009000000 */
[----:B------:R-:W-:Y:S02]  /*1180*/  USEL UR4, UR4, 0x2, UP0 ;  /* 0x0000000204047887 */ /* 0x000fe40008000000 */
[----:B------:R-:W-:-:S02]  /*1190*/  USEL UR5, UR6, 0x8, UP0 ;  /* 0x0000000806057887 */ /* 0x000fc40008000000 */
[----:B------:R-:W-:-:S04]  /*11a0*/  UIADD3 UR4, UPT, UPT, UR4, UR7, UR8 ;  /* 0x0000000704047290 */ /* 0x000fc8000fffe008 */
[----:B------:R-:W-:-:S06]  /*11b0*/  UIADD3 UR4, UPT, UPT, UR4, UR5, URZ ;  /* 0x0000000504047290 */ /* 0x000fcc000fffe0ff */
[----:B------:R-:W-:-:S07]  /*11c0*/  MOV R2, UR4 ;  /* 0x0000000400027c02 */ /* 0x000fce0008000f00 */
.L_x_17:
[----:B------:R-:W1:Y:S01]  /*11d0*/  S2UR UR36, SR_CTAID.Z ;  /* 0x00000000002479c3 */ /* 0x000e620000002700 */
[----:B------:R-:W-:Y:S01]  /*11e0*/  UISETP.GE.AND UP0, UPT, UR21, 0x1, UPT ;  /* 0x000000011500788c */ /* 0x000fe2000bf06270 */
[----:B------:R-:W-:-:S08]  /*11f0*/  UMOV UR33, 0x3 ;  /* 0x0000000300217882 */ /* 0x000fd00000000000 */
[----:B------:R-:W-:Y:S05]  /*1200*/  BRA.U !UP0, `(.L_x_18) ;  /* 0x0000000108d47547 */ /* 0x000fea000b800000 */
[----:B------:R-:W2:Y:S01]  /*1210*/  LDCU.128 UR12, c[0x0][0xb10] ;  /* 0x00016200ff0c77ac */ /* 0x000ea20008000c00 */
[----:B------:R-:W3:Y:S01]  /*1220*/  LDCU UR6, c[0x0][0x370] ;  /* 0x00006e00ff0677ac */ /* 0x000ee20008000800 */
[----:B------:R-:W4:Y:S01]  /*1230*/  LDCU UR5, c[0x0][0x374] ;  /* 0x00006e80ff0577ac */ /* 0x000f220008000800 */
[----:B------:R-:W1:Y:S01]  /*1240*/  LDCU UR30, c[0x0][0xb0c] ;  /* 0x00016180ff1e77ac */ /* 0x000e620008000800 */
[----:B------:R-:W1:Y:S01]  /*1250*/  LDCU UR4, c[0x0][0xb20] ;  /* 0x00016400ff0477ac */ /* 0x000e620008000800 */
[----:B------:R-:W1:Y:S01]  /*1260*/  LDCU.64 UR8, c[0x0][0xb28] ;  /* 0x00016500ff0877ac */ /* 0x000e620008000a00 */
[----:B--2---:R-:W-:Y:S02]  /*1270*/  UISETP.NE.AND UP0, UPT, UR14, 0x1, UPT ;  /* 0x000000010e00788c */ /* 0x004fe4000bf05270 */
[----:B----4-:R-:W-:Y:S02]  /*1280*/  UIMAD.WIDE.U32 UR10, UR5, UR15, URZ ;  /* 0x0000000f050a72a5 */ /* 0x010fe4000f8e00ff */
[----:B---3--:R-:W-:-:S02]  /*1290*/  UIMAD.WIDE.U32 UR22, UR6, UR12, URZ ;  /* 0x0000000c061672a5 */ /* 0x008fc4000f8e00ff */
[----:B-1----:R-:W-:Y:S02]  /*12a0*/  UISETP.NE.AND UP1, UPT, UR30, 0x1, UPT ;  /* 0x000000011e00788c */ /* 0x002fe4000bf25270 */
[----:B------:R-:W-:Y:S01]  /*12b0*/  UISETP.NE.AND UP2, UPT, UR21, 0x1, UPT ;  /* 0x000000011500788c */ /* 0x000fe2000bf45270 */
[----:B------:R-:W-:Y:S02]  /*12c0*/  UMOV UR10, UR11 ;  /* 0x0000000b000a7c82 */ /* 0x000fe40008000000 */
[----:B------:R-:W-:Y:S01]  /*12d0*/  UMOV UR22, UR23 ;  /* 0x0000001700167c82 */ /* 0x000fe20008000000 */
[----:B------:R-:W-:Y:S02]  /*12e0*/  @UP0 USHF.R.U32.HI UR5, URZ, UR4, UR10 ;  /* 0x00000004ff050299 */ /* 0x000fe4000801160a */
[----:B------:R-:W-:Y:S02]  /*12f0*/  UIMAD.WIDE.U32 UR24, UR20, UR15, URZ ;  /* 0x0000000f141872a5 */ /* 0x000fe4000f8e00ff */
[----:B------:R-:W-:-:S02]  /*1300*/  UIMAD.WIDE.U32 UR10, UR5, UR8, URZ ;  /* 0x00000008050a72a5 */ /* 0x000fc4000f8e00ff */
[----:B------:R-:W-:Y:S02]  /*1310*/  @UP1 USHF.R.U32.HI UR6, URZ, UR13, UR22 ;  /* 0x0000000dff061299 */ /* 0x000fe40008011616 */
[----:B------:R-:W-:Y:S02]  /*1320*/  UIMAD.WIDE.U32 UR18, UR16, UR12, URZ ;  /* 0x0000000c101272a5 */ /* 0x000fe4000f8e00ff */
[----:B------:R-:W-:Y:S01]  /*1330*/  UIMAD.WIDE.U32 UR22, UR6, UR8, URZ ;  /* 0x00000008061672a5 */ /* 0x000fe2000f8e00ff */
[----:B------:R-:W-:Y:S01]  /*1340*/  UMOV UR24, UR25 ;  /* 0x0000001900187c82 */ /* 0x000fe20008000000 */
[----:B------:R-:W-:Y:S01]  /*1350*/  UMOV UR10, UR11 ;  /* 0x0000000b000a7c82 */ /* 0x000fe20008000000 */
[----:B------:R-:W-:Y:S02]  /*1360*/  USHF.R.U32.HI UR24, URZ, UR4, UR24 ;  /* 0x00000004ff187299 */ /* 0x000fe40008011618 */
[----:B------:R-:W-:Y:S02]  /*1370*/  @UP2 USHF.R.U32.HI UR5, URZ, UR9, UR10 ;  /* 0x00000009ff052299 */ /* 0x000fe4000801160a */
[----:B------:R-:W-:Y:S01]  /*1380*/  UMOV UR7, UR23 ;  /* 0x0000001700077c82 */ /* 0x000fe20008000000 */
[----:B------:R-:W-:Y:S01]  /*1390*/  UMOV UR18, UR19 ;  /* 0x0000001300127c82 */ /* 0x000fe20008000000 */
[----:B------:R-:W-:-:S02]  /*13a0*/  @UP2 USHF.R.U32.HI UR6, URZ, UR9, UR7 ;  /* 0x00000009ff062299 */ /* 0x000fc40008011607 */
[----:B------:R-:W-:Y:S02]  /*13b0*/  USHF.R.U32.HI UR13, URZ, UR13, UR18 ;  /* 0x0000000dff0d7299 */ /* 0x000fe40008011612 */
[----:B------:R-:W-:Y:S02]  /*13c0*/  USEL UR4, UR20, UR24, !UP0 ;  /* 0x0000001814047287 */ /* 0x000fe4000c000000 */
[----:B------:R-:W-:Y:S02]  /*13d0*/  UIMAD UR7, UR5, UR21, URZ ;  /* 0x00000015050772a4 */ /* 0x000fe4000f8e02ff */
[----:B------:R-:W-:Y:S02]  /*13e0*/  USEL UR5, UR16, UR13, !UP1 ;  /* 0x0000000d10057287 */ /* 0x000fe4000c800000 */
[----:B------:R-:W-:Y:S02]  /*13f0*/  UIMAD UR12, UR6, UR21, URZ ;  /* 0x00000015060c72a4 */ /* 0x000fe4000f8e02ff */
[----:B------:R-:W-:-:S02]  /*1400*/  UISETP.GE.AND UP0, UPT, UR4, UR7, UPT ;  /* 0x000000070400728c */ /* 0x000fc4000bf06270 */
[----:B------:R-:W-:Y:S02]  /*1410*/  UIMAD.WIDE.U32 UR10, UR4, UR8, URZ ;  /* 0x00000008040a72a5 */ /* 0x000fe4000f8e00ff */
[----:B------:R-:W-:Y:S02]  /*1420*/  UISETP.GE.OR UP0, UPT, UR5, UR12, UP0 ;  /* 0x0000000c0500728c */ /* 0x000fe40008706670 */
[----:B------:R-:W-:Y:S02]  /*1430*/  UIMAD.WIDE.U32 UR12, UR5, UR8, URZ ;  /* 0x00000008050c72a5 */ /* 0x000fe4000f8e00ff */
[----:B------:R-:W-:Y:S01]  /*1440*/  UIADD3 UR10, UPT, UPT, -UR4, URZ, URZ ;  /* 0x000000ff040a7290 */ /* 0x000fe2000fffe1ff */
[----:B------:R-:W-:Y:S01]  /*1450*/  UMOV UR8, UR11 ;  /* 0x0000000b00087c82 */ /* 0x000fe20008000000 */
[----:B------:R-:W-:Y:S02]  /*1460*/  UIADD3 UR11, UPT, UPT, -UR5, URZ, URZ ;  /* 0x000000ff050b7290 */ /* 0x000fe4000fffe1ff */
[----:B------:R-:W-:-:S03]  /*1470*/  USHF.R.U32.HI UR8, URZ, UR9, UR8 ;  /* 0x00000009ff087299 */ /* 0x000fc60008011608 */
[----:B------:R-:W-:Y:S01]  /*1480*/  @!UP0 UMOV UR7, UR13 ;  /* 0x0000000d00078c82 */ /* 0x000fe20008000000 */
[----:B------:R-:W-:Y:S02]  /*1490*/  UIMAD UR20, UR14, UR10, UR20 ;  /* 0x0000000a0e1472a4 */ /* 0x000fe4000f8e0214 */
[----:B------:R-:W-:Y:S02]  /*14a0*/  USEL UR8, UR4, UR8, !UP2 ;  /* 0x0000000804087287 */ /* 0x000fe4000d000000 */
[----:B------:R-:W-:Y:S02]  /*14b0*/  @!UP0 USHF.R.U32.HI UR7, URZ, UR9, UR7 ;  /* 0x00000009ff078299 */ /* 0x000fe40008011607 */
[----:B------:R-:W-:Y:S02]  /*14c0*/  UIADD3 UR9, UPT, UPT, -UR8, URZ, URZ ;  /* 0x000000ff08097290 */ /* 0x000fe4000fffe1ff */
[----:B------:R-:W-:Y:S02]  /*14d0*/  @!UP0 USEL UR7, UR5, UR7, !UP2 ;  /* 0x0000000705078287 */ /* 0x000fe4000d000000 */
[----:B------:R-:W-:-:S02]  /*14e0*/  UIMAD UR9, UR21, UR9, UR4 ;  /* 0x00000009150972a4 */ /* 0x000fc4000f8e0204 */
[----:B------:R-:W-:Y:S02]  /*14f0*/  @!UP0 UIADD3 UR8, UPT, UPT, UR8, -UR7, URZ ;  /* 0x8000000708088290 */ /* 0x000fe4000fffe0ff */
[----:B------:R-:W-:Y:S02]  /*1500*/  @!UP0 UIMAD UR6, UR9, UR6, UR7 ;  /* 0x00000006090682a4 */ /* 0x000fe4000f8e0207 */
[----:B------:R-:W-:Y:S02]  /*1510*/  @!UP0 UIMAD UR4, UR8, UR21, UR5 ;  /* 0x00000015080482a4 */ /* 0x000fe4000f8e0205 */
[----:B------:R-:W-:Y:S02]  /*1520*/  UIMAD UR16, UR30, UR11, UR16 ;  /* 0x0000000b1e1072a4 */ /* 0x000fe4000f8e0210 */
[----:B------:R-:W-:Y:S01]  /*1530*/  UIMAD UR20, UR4, UR14, UR20 ;  /* 0x0000000e041472a4 */ /* 0x000fe2000f8e0214 */
[----:B------:R-:W-:Y:S02]  /*1540*/  @!UP0 UMOV UR5, UR6 ;  /* 0x0000000600058c82 */ /* 0x000fe40008000000 */
[----:B------:R-:W-:-:S12]  /*1550*/  UIMAD UR16, UR5, UR30, UR16 ;  /* 0x0000001e051072a4 */ /* 0x000fd8000f8e0210 */
.L_x_18:
[----:B------:R-:W-:Y:S02]  /*1560*/  UISETP.NE.AND UP1, UPT, UR31, 0x1, UPT ;  /* 0x000000011f00788c */ /* 0x000fe4000bf25270 */
[----:B------:R-:W-:Y:S02]  /*1570*/  ULOP3.LUT UR24, UR27, 0xffff, URZ, 0xc0, !UPT ;  /* 0x0000ffff1b187892 */ /* 0x000fe4000f8ec0ff */
[----:B------:R-:W-:Y:S02]  /*1580*/  ULOP3.LUT UR21, UR26, 0xffff, URZ, 0xc0, !UPT ;  /* 0x0000ffff1a157892 */ /* 0x000fe4000f8ec0ff */
[----:B------:R-:W-:Y:S02]  /*1590*/  UISETP.NE.AND UP0, UPT, UR17, 0x2, UPT ;  /* 0x000000021100788c */ /* 0x000fe4000bf05270 */
[----:B------:R-:W-:Y:S02]  /*15a0*/  ULOP3.LUT UR28, UR28, 0x800, URZ, 0xc0, !UPT ;  /* 0x000008001c1c7892 */ /* 0x000fe4000f8ec0ff */
[----:B------:R-:W-:-:S02]  /*15b0*/  ULOP3.LUT UR27, UR29, 0x1000, URZ, 0xc0, !UPT ;  /* 0x000010001d1b7892 */ /* 0x000fc4000f8ec0ff */
[----:B------:R-:W-:Y:S02]  /*15c0*/  USHF.L.U32 UR24, UR34, UR24, URZ ;  /* 0x0000001822187299 */ /* 0x000fe400080006ff */
[----:B------:R-:W-:Y:S01]  /*15d0*/  USHF.L.U32 UR21, UR33, UR21, URZ ;  /* 0x0000001521157299 */ /* 0x000fe200080006ff */
[----:B------:R-:W-:Y:S11]  /*15e0*/  BRA.U UP1, `(.L_x_19) ;  /* 0x0000000101447547 */ /* 0x000ff6000b800000 */
[----:B------:R-:W2:Y:S01]  /*15f0*/  LDCU.128 UR8, c[0x0][0xb10] ;  /* 0x00016200ff0877ac */ /* 0x000ea20008000c00 */
[----:B------:R-:W3:Y:S01]  /*1600*/  LDCU UR12, c[0x0][0xb0c] ;  /* 0x00016180ff0c77ac */ /* 0x000ee20008000800 */
[----:B------:R-:W4:Y:S01]  /*1610*/  LDCU UR13, c[0x0][0xb20] ;  /* 0x00016400ff0d77ac */ /* 0x000f220008000800 */
[----:B--2---:R-:W-:Y:S02]  /*1620*/  UIMAD.WIDE.U32 UR6, UR16, UR8, URZ ;  /* 0x00000008100672a5 */ /* 0x004fe4000f8e00ff */
[----:B------:R-:W-:Y:S02]  /*1630*/  UIMAD.WIDE.U32 UR4, UR20, UR11, URZ ;  /* 0x0000000b140472a5 */ /* 0x000fe4000f8e00ff */
[----:B---3--:R-:W-:Y:S02]  /*1640*/  UISETP.NE.AND UP2, UPT, UR12, 0x1, UPT ;  /* 0x000000010c00788c */ /* 0x008fe4000bf45270 */
[----:B------:R-:W-:Y:S01]  /*1650*/  UISETP.NE.AND UP1, UPT, UR10, 0x1, UPT ;  /* 0x000000010a00788c */ /* 0x000fe2000bf25270 */
[----:B------:R-:W-:-:S02]  /*1660*/  UMOV UR6, UR7 ;  /* 0x0000000700067c82 */ /* 0x000fc40008000000 */
[----:B------:R-:W-:Y:S01]  /*1670*/  UMOV UR4, UR5 ;  /* 0x0000000500047c82 */ /* 0x000fe20008000000 */
[----:B------:R-:W-:Y:S02]  /*1680*/  USHF.R.U32.HI UR9, URZ, UR9, UR6 ;  /* 0x00000009ff097299 */ /* 0x000fe40008011606 */
[----:B----4-:R-:W-:Y:S02]  /*1690*/  USHF.R.U32.HI UR4, URZ, UR13, UR4 ;  /* 0x0000000dff047299 */ /* 0x010fe40008011604 */
[----:B------:R-:W-:Y:S02]  /*16a0*/  USEL UR5, UR16, UR9, !UP2 ;  /* 0x0000000910057287 */ /* 0x000fe4000d000000 */
[----:B------:R-:W-:-:S04]  /*16b0*/  USEL UR4, UR20, UR4, !UP1 ;  /* 0x0000000414047287 */ /* 0x000fc8000c800000 */
[----:B------:R-:W-:Y:S02]  /*16c0*/  UIADD3 UR6, UPT, UPT, UR5, -UR4, URZ ;  /* 0x8000000405067290 */ /* 0x000fe4000fffe0ff */
[----:B------:R-:W-:Y:S02]  /*16d0*/  UIADD3 UR4, UPT, UPT, -UR5, UR4, URZ ;  /* 0x0000000405047290 */ /* 0x000fe4000fffe1ff */
[----:B------:R-:W-:Y:S02]  /*16e0*/  UIMAD UR20, UR6, UR10, UR20 ;  /* 0x0000000a061472a4 */ /* 0x000fe4000f8e0214 */
[----:B------:R-:W-:-:S12]  /*16f0*/  UIMAD UR16, UR4, UR12, UR16 ;  /* 0x0000000c041072a4 */ /* 0x000fd8000f8e0210 */
.L_x_19:
[----:B------:R-:W-:Y:S05]  /*1700*/  BRA.U !UP5, `(.L_x_20) ;  /* 0x000000010d0c7547 */ /* 0x000fea000b800000 */
[----:B------:R-:W-:Y:S01]  /*1710*/  UCGABAR_WAIT ;  /* 0x0000000000007dc7 */ /* 0x000fe20008000000 */
[----:B------:R-:W-:Y:S01]  /*1720*/  CCTL.IVALL ;  /* 0x00000000ff00798f */ /* 0x000fe20002000000 */
[----:B------:R-:W-:Y:S05]  /*1730*/  BRA `(.L_x_21) ;  /* 0x0000000000047947 */ /* 0x000fea0003800000 */
.L_x_20:
[----:B------:R-:W-:Y:S06]  /*1740*/  BAR.SYNC.DEFER_BLOCKING 0x0 ;  /* 0x0000000000007b1d */ /* 0x000fec0000010000 */
.L_x_21:
[----:B------:R-:W-:Y:S05]  /*1750*/  BRA.U UP0, `(.L_x_22) ;  /* 0x0000001100f47547 */ /* 0x000fea000b800000 */
[----:B------:R-:W2:Y:S01]  /*1760*/  LDCU UR6, c[0x0][0x38c] ;  /* 0x00007180ff0677ac */ /* 0x000ea20008000800 */
[----:B------:R-:W-:Y:S01]  /*1770*/  PLOP3.LUT P1, PT, PT, PT, UP3, 0x80, 0x8 ;  /* 0x000000000008781c */ /* 0x000fe20003f2f038 */
[----:B------:R-:W-:Y:S01]  /*1780*/  IMAD.MOV.U32 R12, RZ, RZ, 0x1 ;  /* 0x00000001ff0c7424 */ /* 0x000fe200078e00ff */
[----:B------:R-:W-:Y:S01]  /*1790*/  ISETP.EQ.OR P2, PT, R0, RZ, P3 ;  /* 0x000000ff0000720c */ /* 0x000fe20001f42670 */
[----:B------:R-:W-:Y:S01]  /*17a0*/  UISETP.NE.AND UP1, UPT, UR17, URZ, UPT ;  /* 0x000000ff1100728c */ /* 0x000fe2000bf25270 */
[----:B------:R-:W-:Y:S02]  /*17b0*/  PLOP3.LUT P1, PT, P1, PT, PT, 0x8, 0x80 ;  /* 0x000000000080781c */ /* 0x000fe40000f2e170 */
[----:B------:R-:W-:Y:S01]  /*17c0*/  CS2R R10, SRZ ;  /* 0x00000000000a7805 */ /* 0x000fe2000001ff00 */
[----:B------:R-:W-:Y:S01]  /*17d0*/  IMAD.MOV.U32 R9, RZ, RZ, RZ ;  /* 0x000000ffff097224 */ /* 0x000fe200078e00ff */
[----:B------:R-:W3:Y:S01]  /*17e0*/  LDCU UR40, c[0x0][0x370] ;  /* 0x00006e00ff2877ac */ /* 0x000ee20008000800 */
[----:B------:R-:W-:Y:S01]  /*17f0*/  IMAD.MOV.U32 R8, RZ, RZ, 0x1 ;  /* 0x00000001ff087424 */ /* 0x000fe200078e00ff */
[----:B------:R-:W4:Y:S01]  /*1800*/  LDCU.64 UR30, c[0x0][0x348] ;  /* 0x00006900ff1e77ac */ /* 0x000f220008000a00 */
[----:B------:R-:W1:Y:S01]  /*1810*/  LDCU UR39, c[0x0][0x374] ;  /* 0x00006e80ff2777ac */ /* 0x000e620008000800 */
[----:B--2---:R-:W-:-:S02]  /*1820*/  UIADD3 UR5, UPT, UPT, UR6, 0x3f, URZ ;  /* 0x0000003f06057890 */ /* 0x004fc4000fffe0ff */
[----:B------:R-:W-:Y:S02]  /*1830*/  UIADD3 UR48, UPT, UPT, UR6, 0x7e, URZ ;  /* 0x0000007e06307890 */ /* 0x000fe4000fffe0ff */
[----:B------:R-:W-:Y:S02]  /*1840*/  USHF.R.S32.HI UR4, URZ, 0x1f, UR5 ;  /* 0x0000001fff047899 */ /* 0x000fe40008011405 */
[----:B------:R-:W-:Y:S02]  /*1850*/  USEL UR26, UR37, 0x2, UP1 ;  /* 0x00000002251a7887 */ /* 0x000fe40008800000 */
[----:B------:R-:W-:Y:S02]  /*1860*/  ULEA.HI UR4, UR4, UR5, URZ, 0x6 ;  /* 0x0000000504047291 */ /* 0x000fe4000f8f30ff */
[----:B------:R-:W-:Y:S02]  /*1870*/  USHF.L.U32 UR5, UR32, 0x5, URZ ;  /* 0x0000000520057899 */ /* 0x000fe400080006ff */
[----:B------:R-:W-:-:S02]  /*1880*/  USHF.R.S32.HI UR43, URZ, 0x6, UR4 ;  /* 0x00000006ff2b7899 */ /* 0x000fc40008011404 */
[----:B------:R-:W-:Y:S02]  /*1890*/  UIADD3 UR4, UPT, UPT, UR6, -0x1, URZ ;  /* 0xffffffff06047890 */ /* 0x000fe4000fffe0ff */
[----:B------:R-:W-:Y:S02]  /*18a0*/  UISETP.LT.U32.AND UP0, UPT, UR43, 0x5, UPT ;  /* 0x000000052b00788c */ /* 0x000fe4000bf01070 */
[----:B------:R-:W-:Y:S02]  /*18b0*/  UISETP.GE.U32.AND UP2, UPT, UR4, -0x7f, UPT ;  /* 0xffffff810400788c */ /* 0x000fe4000bf46070 */
[----:B------:R-:W-:Y:S02]  /*18c0*/  USEL UR41, UR43, 0x5, UP0 ;  /* 0x000000052b297887 */ /* 0x000fe40008000000 */
[----:B------:R-:W-:Y:S02]  /*18d0*/  ULOP3.LUT UR44, UR5, 0x20, URZ, 0xe2, !UPT ;  /* 0x00000020052c7892 */ /* 0x000fe4000f8ee2ff */
[----:B------:R-:W-:-:S02]  /*18e0*/  UIADD3 UR25, UPT, UPT, UR41, -0x1, URZ ;  /* 0xffffffff29197890 */ /* 0x000fc4000fffe0ff */
[----:B------:R-:W-:Y:S01]  /*18f0*/  UIADD3 UR46, UPT, UPT, UR43, -UR41, URZ ;  /* 0x800000292b2e7290 */ /* 0x000fe2000fffe0ff */
[----:B------:R-:W-:Y:S02]  /*1900*/  UMOV UR5, URZ ;  /* 0x000000ff00057c82 */ /* 0x000fe40008000000 */
[----:B------:R-:W-:-:S04]  /*1910*/  @UP2 UIADD3 UR25, UPT, UPT, UR41, URZ, URZ ;  /* 0x000000ff29192290 */ /* 0x000fc8000fffe0ff */
[----:B-1-34-:R-:W-:-:S12]  /*1920*/  UIADD3 UR25, UPT, UPT, UR25, 0x1, URZ ;  /* 0x0000000119197890 */ /* 0x01afd8000fffe0ff */
.L_x_42:
[----:B------:R-:W-:Y:S01]  /*1930*/  UISETP.NE.AND UP0, UPT, UR45, URZ, UPT ;  /* 0x000000ff2d00728c */ /* 0x000fe2000bf05270 */
[----:B------:R-:W1:Y:S08]  /*1940*/  S2UR UR45, SR_CgaCtaId ;  /* 0x00000000002d79c3 */ /* 0x000e700000008800 */
[----:B------:R-:W-:Y:S05]  /*1950*/  BRA.U UP0, `(.L_x_23) ;  /* 0x0000000100347547 */ /* 0x000fea000b800000 */
[----:B------:R-:W2:Y:S01]  /*1960*/  S2R R0, SR_CgaCtaId ;  /* 0x0000000000007919 */ /* 0x000ea20000008800 */
[----:B------:R-:W-:-:S04]  /*1970*/  MOV R2, 0x400 ;  /* 0x0000040000027802 */ /* 0x000fc80000000f00 */
[----:B--2---:R-:W-:Y:S02]  /*1980*/  LEA R0, R0, R2, 0x18 ;  /* 0x0000000200007211 */ /* 0x004fe400078ec0ff */
[----:B------:R-:W-:-:S03]  /*1990*/  SHF.L.U32 R2, R8, 0x1f, RZ ;  /* 0x0000001f08027819 */ /* 0x000fc600000006ff */
[----:B------:R-:W-:-:S04]  /*19a0*/  IMAD R0, R9, 0x8, R0 ;  /* 0x0000000809007824 */ /* 0x000fc800078e0200 */
[----:B------:R-:W2:Y:S02]  /*19b0*/  SYNCS.PHASECHK.TRANS64.TRYWAIT P0, [R0+URZ+0xf0], R2 ;  /* 0x0000f002000075a7 */ /* 0x000ea400080011ff */
[----:B--2---:R-:W-:Y:S05]  /*19c0*/  @!P0 BRA `(.L_x_24) ;  /* 0x0000006000048947 */ /* 0x004fea0003800000 */
.L_x_113:
[----:B------:R-:W-:Y:S01]  /*19d0*/  VIADD R9, R9, 0x1 ;  /* 0x0000000109097836 */ /* 0x000fe20000000000 */
[----:B------:R2:W-:Y:S04]  /*19e0*/  SYNCS.ARRIVE.TRANS64.A1T0 RZ, [R0+URZ+0xe0], RZ ;  /* 0x0000e0ff00ff79a7 */ /* 0x0005e800081000ff */
[----:B------:R-:W-:-:S04]  /*19f0*/  ISETP.NE.AND P0, PT, R9, 0x2, PT ;  /* 0x000000020900780c */ /* 0x000fc80003f05270 */
[----:B------:R-:W-:Y:S02]  /*1a00*/  SEL R9, R9, RZ, P0 ;  /* 0x000000ff09097207 */ /* 0x000fe40000000000 */
[----:B--2---:R-:W-:-:S04]  /*1a10*/  SEL R0, RZ, 0x1, P0 ;  /* 0x00000001ff007807 */ /* 0x004fc80000000000 */
[----:B------:R-:W-:-:S07]  /*1a20*/  LOP3.LUT R8, R8, R0, RZ, 0x3c, !PT ;  /* 0x0000000008087212 */ /* 0x000fce00078e3cff */
.L_x_23:
[----:B------:R-:W-:Y:S01]  /*1a30*/  UMOV UR6, 0x400 ;  /* 0x0000040000067882 */ /* 0x000fe20000000000 */
[----:B------:R-:W-:Y:S01]  /*1a40*/  SHF.L.U32 R0, R12, 0x1f, RZ ;  /* 0x0000001f0c007819 */ /* 0x000fe200000006ff */
[----:B-1----:R-:W-:Y:S02]  /*1a50*/  ULEA UR6, UR45, UR6, 0x18 ;  /* 0x000000062d067291 */ /* 0x002fe4000f8ec0ff */
[----:B------:R-:W-:Y:S02]  /*1a60*/  UISETP.GE.U32.AND UP0, UPT, UR48, 0x7f, UPT ;  /* 0x0000007f3000788c */ /* 0x000fe4000bf06070 */
[----:B------:R-:W-:Y:S02]  /*1a70*/  ULEA UR4, UR5, UR6, 0x3 ;  /* 0x0000000605047291 */ /* 0x000fe4000f8e18ff */
[----:B------:R-:W-:Y:S02]  /*1a80*/  ULEA UR11, UR20, UR47, 0x1 ;  /* 0x0000002f140b7291 */ /* 0x000fe4000f8e08ff */
[----:B------:R-:W-:-:S02]  /*1a90*/  ULEA UR35, UR16, UR44, 0x6 ;  /* 0x0000002c10237291 */ /* 0x000fc4000f8e30ff */
[----:B------:R-:W-:Y:S01]  /*1aa0*/  USHF.L.U32 UR11, UR11, 0x6, URZ ;  /* 0x000000060b0b7899 */ /* 0x000fe200080006ff */
[----:B------:R-:W-:Y:S02]  /*1ab0*/  UMOV UR13, URZ ;  /* 0x000000ff000d7c82 */ /* 0x000fe40008000000 */
[----:B------:R1:W2:Y:S01]  /*1ac0*/  SYNCS.PHASECHK.TRANS64.TRYWAIT P0, [UR4+0x28], R0 ;  /* 0x00002800ff0075a7 */ /* 0x0002a20008001104 */
[----:B------:R-:W-:Y:S08]  /*1ad0*/  BRA.U !UP0, `(.L_x_25) ;  /* 0x0000000108c07547 */ /* 0x000ff0000b800000 */
[----:B------:R-:W-:Y:S01]  /*1ae0*/  UMOV UR7, URZ ;  /* 0x000000ff00077c82 */ /* 0x000fe20008000000 */
[----:B------:R-:W-:-:S05]  /*1af0*/  UMOV UR4, UR5 ;  /* 0x0000000500047c82 */ /* 0x000fca0008000000 */
.L_x_31:
[----:B------:R-:W-:Y:S01]  /*1b00*/  ULEA UR33, UR4, UR6, 0x3 ;  /* 0x0000000604217291 */ /* 0x000fe2000f8e18ff */
[----:B------:R-:W-:Y:S01]  /*1b10*/  @!P3 MOV R2, 0x3000 ;  /* 0x000030000002b802 */ /* 0x000fe20000000f00 */
[----:B--2-4-:R-:W-:Y:S10]  /*1b20*/  @P0 BRA `(.L_x_26) ;  /* 0x00000000000c0947 */ /* 0x014ff40003800000 */
[----:B------:R-:W-:-:S04]  /*1b30*/  SHF.L.U32 R3, R12, 0x1f, RZ ;  /* 0x0000001f0c037819 */ /* 0x000fc800000006ff */
[----:B------:R-:W2:Y:S02]  /*1b40*/  SYNCS.PHASECHK.TRANS64.TRYWAIT P0, [UR33+0x28], R3 ;  /* 0x00002803ff0075a7 */ /* 0x000ea40008001121 */
[----:B--2---:R-:W-:Y:S05]  /*1b50*/  @!P0 BRA `(.L_x_27) ;  /* 0x0000005c00b48947 */ /* 0x004fea0003800000 */
.L_x_26:
[----:B------:R2:W-:Y:S01]  /*1b60*/  @!P3 SYNCS.ARRIVE.TRANS64 RZ, [UR33], R2 ;  /* 0x00000002ffffb9a7 */ /* 0x0005e20008000021 */
[----:B------:R-:W-:-:S04]  /*1b70*/  ULOP3.LUT UR5, UR26, 0x2, URZ, 0xfc, !UPT ;  /* 0x000000021a057892 */ /* 0x000fc8000f8efcff */
[----:B------:R-:W-:-:S09]  /*1b80*/  UISETP.NE.AND UP0, UPT, UR5, 0x2, UPT ;  /* 0x000000020500788c */ /* 0x000fd2000bf05270 */
[----:B------:R-:W-:Y:S05]  /*1b90*/  BRA.U UP0, `(.L_x_28) ;  /* 0x0000000100047547 */ /* 0x000fea000b800000 */
[----:B------:R-:W-:Y:S05]  /*1ba0*/  BPT.TRAP 0x1 ;  /* 0x000000040000795c */ /* 0x000fea0000300000 */
.L_x_28:
[----:B------:R-:W-:Y:S04]  /*1bb0*/  BSSY.RECONVERGENT B0, `(.L_x_29) ;  /* 0x0000003000007945 */ /* 0x000fe80003800200 */
[----:B------:R-:W-:Y:S05]  /*1bc0*/  @P2 BRA `(.L_x_30) ;  /* 0x0000000000042947 */ /* 0x000fea0003800000 */
[----:B------:R-:W-:Y:S05]  /*1bd0*/  BPT.TRAP 0x1 ;  /* 0x000000040000795c */ /* 0x000fea0000300000 */
.L_x_30:
[----:B------:R-:W-:Y:S05]  /*1be0*/  BSYNC.RECONVERGENT B0 ;  /* 0x0000000000007941 */ /* 0x000fea0003800200 */
.L_x_29:
[----:B------:R-:W-:Y:S02]  /*1bf0*/  UIADD3 UR5, UPT, UPT, UR4, 0x1, URZ ;  /* 0x0000000104057890 */ /* 0x000fe4000fffe0ff */
[----:B------:R-:W-:Y:S02]  /*1c00*/  USHF.L.U32 UR34, UR7, 0x6, URZ ;  /* 0x0000000607227899 */ /* 0x000fe400080006ff */
[----:B------:R-:W-:Y:S02]  /*1c10*/  UISETP.NE.AND UP0, UPT, UR5, 0x5, UPT ;  /* 0x000000050500788c */ /* 0x000fe4000bf05270 */
[----:B------:R-:W-:Y:S02]  /*1c20*/  UIADD3 UR7, UPT, UPT, UR7, 0x1, URZ ;  /* 0x0000000107077890 */ /* 0x000fe4000fffe0ff */
[----:B------:R-:W-:Y:S02]  /*1c30*/  USEL UR9, URZ, 0x1, UP0 ;  /* 0x00000001ff097887 */ /* 0x000fe40008000000 */
[----:B------:R-:W-:-:S02]  /*1c40*/  USEL UR5, UR5, URZ, UP0 ;  /* 0x000000ff05057287 */ /* 0x000fc40008000000 */
[----:B------:R-:W-:Y:S02]  /*1c50*/  UIADD3 UR14, UP0, UPT, UR30, 0x180, URZ ;  /* 0x000001801e0e7890 */ /* 0x000fe4000ff1e0ff */
[----:B------:R-:W-:Y:S01]  /*1c60*/  ULEA UR8, UR5, UR6, 0x3 ;  /* 0x0000000605087291 */ /* 0x000fe2000f8e18ff */
[----:B------:R-:W-:Y:S01]  /*1c70*/  LOP3.LUT R12, R12, UR9, RZ, 0x3c, !PT ;  /* 0x000000090c0c7c12 */ /* 0x000fe2000f8e3cff */
[----:B------:R-:W-:Y:S02]  /*1c80*/  ULEA UR32, UR4, UR28, 0xc ;  /* 0x0000001c04207291 */ /* 0x000fe4000f8e60ff */
[----:B------:R-:W-:Y:S01]  /*1c90*/  UIADD3 UR16, UP1, UPT, UR30, 0x80, URZ ;  /* 0x000000801e107890 */ /* 0x000fe2000ff3e0ff */
[----:B-1----:R-:W-:Y:S01]  /*1ca0*/  SHF.L.U32 R0, R12, 0x1f, RZ ;  /* 0x0000001f0c007819 */ /* 0x002fe200000006ff */
[----:B------:R-:W-:Y:S02]  /*1cb0*/  UIADD3.X UR15, UPT, UPT, URZ, UR31, URZ, UP0, !UPT ;  /* 0x0000001fff0f7290 */ /* 0x000fe400087fe4ff */
[----:B------:R-:W-:Y:S01]  /*1cc0*/  UISETP.NE.AND UP0, UPT, UR7, UR25, UPT ;  /* 0x000000190700728c */ /* 0x000fe2000bf05270 */
[----:B------:R3:W4:Y:S01]  /*1cd0*/  SYNCS.PHASECHK.TRANS64.TRYWAIT P0, [UR8+0x28], R0 ;  /* 0x00002800ff0075a7 */ /* 0x0007220008001108 */
[----:B------:R-:W-:-:S02]  /*1ce0*/  ULEA UR8, UR4, UR27, 0xd ;  /* 0x0000001b04087291 */ /* 0x000fc4000f8e68ff */
[----:B------:R-:W-:Y:S02]  /*1cf0*/  UIADD3.X UR17, UPT, UPT, URZ, UR31, URZ, UP1, !UPT ;  /* 0x0000001fff117290 */ /* 0x000fe40008ffe4ff */
[----:B------:R-:W-:Y:S02]  /*1d00*/  UIADD3 UR32, UPT, UPT, UR6, 0x4400, UR32 ;  /* 0x0000440006207890 */ /* 0x000fe4000fffe020 */
[----:B------:R-:W-:Y:S02]  /*1d10*/  UPRMT UR13, URZ, 0x5410, UR24 ;  /* 0x00005410ff0d7896 */ /* 0x000fe40008000018 */
[----:B------:R-:W-:Y:S02]  /*1d20*/  UIADD3 UR8, UPT, UPT, UR6, 0x9400, UR8 ;  /* 0x0000940006087890 */ /* 0x000fe4000fffe008 */
[----:B------:R-:W-:Y:S01]  /*1d30*/  UPRMT UR4, URZ, 0x5410, UR21 ;  /* 0x00005410ff047896 */ /* 0x000fe20008000015 */
[----:B------:R-:W-:Y:S01]  /*1d40*/  UMOV UR18, 0x0 ;  /* 0x0000000000127882 */ /* 0x000fe20000000000 */
[----:B------:R-:W-:Y:S01]  /*1d50*/  UMOV UR19, 0x10000000 ;  /* 0x1000000000137882 */ /* 0x000fe20000000000 */
[----:B------:R-:W-:Y:S01]  /*1d60*/  UMOV UR12, UR36 ;  /* 0x00000024000c7c82 */ /* 0x000fe20008000000 */
[----:B------:R-:W-:Y:S01]  /*1d70*/  UMOV UR9, UR33 ;  /* 0x0000002100097c82 */ /* 0x000fe20008000000 */
[----:B------:R-:W-:Y:S01]  /*1d80*/  UMOV UR10, UR34 ;  /* 0x00000022000a7c82 */ /* 0x000fe20008000000 */
[----:B------:R1:W-:Y:S03]  /*1d90*/  UTMALDG.3D.MULTICAST [UR32], [UR16], UR13, desc[UR18] ;  /* 0x00001220100073b4 */ /* 0x0003e6000801180d */
[----:B------:R2:W-:Y:S01]  /*1da0*/  UTMALDG.3D.MULTICAST [UR8], [UR14], UR4, desc[UR18] ;  /* 0x000012080e0073b4 */ /* 0x0005e20008011804 */
[----:B-1----:R-:W-:Y:S01]  /*1db0*/  UMOV UR13, UR25 ;  /* 0x00000019000d7c82 */ /* 0x002fe20008000000 */
[----:B--2---:R-:W-:Y:S01]  /*1dc0*/  UMOV UR4, UR5 ;  /* 0x0000000500047c82 */ /* 0x004fe20008000000 */
[----:B---3--:R-:W-:Y:S05]  /*1dd0*/  BRA.U UP0, `(.L_x_31) ;  /* 0xfffffffd00487547 */ /* 0x008fea000b83ffff */
.L_x_25:
[----:B------:R-:W-:Y:S01]  /*1de0*/  ULEA UR4, UR5, UR6, 0x3 ;  /* 0x0000000605047291 */ /* 0x000fe2000f8e18ff */
[----:B-1----:R-:W-:Y:S01]  /*1df0*/  SHF.L.U32 R0, R12, 0x1f, RZ ;  /* 0x0000001f0c007819 */ /* 0x002fe200000006ff */
[----:B------:R-:W-:Y:S01]  /*1e00*/  @!P1 SYNCS.ARRIVE.TRANS64.A1T0 RZ, [UR6+0x78], RZ ;  /* 0x000078ffffff99a7 */ /* 0x000fe20008100006 */
[----:B------:R-:W-:-:S06]  /*1e10*/  UISETP.GT.AND UP0, UPT, UR43, UR41, UPT ;  /* 0x000000292b00728c */ /* 0x000fcc000bf04270 */
[----:B--2-4-:R1:W2:Y:S03]  /*1e20*/  SYNCS.PHASECHK.TRANS64.TRYWAIT P0, [UR4+0x28], R0 ;  /* 0x00002800ff0075a7 */ /* 0x0142a60008001104 */
[----:B------:R-:W-:Y:S05]  /*1e30*/  BRA.U !UP0, `(.L_x_32) ;  /* 0x0000000108c47547 */ /* 0x000fea000b800000 */
[----:B------:R-:W-:Y:S01]  /*1e40*/  UIADD3 UR29, UPT, UPT, UR46, UR13, URZ ;  /* 0x0000000d2e1d7290 */ /* 0x000fe2000fffe0ff */
[----:B------:R-:W-:-:S11]  /*1e50*/  UMOV UR4, UR5 ;  /* 0x0000000500047c82 */ /* 0x000fd60008000000 */
.L_x_38:
[----:B------:R-:W-:Y:S01]  /*1e60*/  ULEA UR17, UR4, UR6, 0x3 ;  /* 0x0000000604117291 */ /* 0x000fe2000f8e18ff */
[----:B--2---:R-:W-:Y:S01]  /*1e70*/  @!P3 MOV R2, 0x3000 ;  /* 0x000030000002b802 */ /* 0x004fe20000000f00 */
[----:B--2-4-:R-:W-:Y:S10]  /*1e80*/  @P0 BRA `(.L_x_33) ;  /* 0x00000000000c0947 */ /* 0x014ff40003800000 */
[----:B------:R-:W-:-:S04]  /*1e90*/  SHF.L.U32 R3, R12, 0x1f, RZ ;  /* 0x0000001f0c037819 */ /* 0x000fc800000006ff */
[----:B------:R-:W2:Y:S02]  /*1ea0*/  SYNCS.PHASECHK.TRANS64.TRYWAIT P0, [UR17+0x28], R3 ;  /* 0x00002803ff0075a7 */ /* 0x000ea40008001111 */
[----:B--2---:R-:W-:Y:S05]  /*1eb0*/  @!P0 BRA `(.L_x_34) ;  /* 0x0000005800f48947 */ /* 0x004fea0003800000 */
.L_x_33:
[----:B------:R2:W-:Y:S01]  /*1ec0*/  @!P3 SYNCS.ARRIVE.TRANS64 RZ, [UR17], R2 ;  /* 0x00000002ffffb9a7 */ /* 0x0005e20008000011 */
[----:B------:R-:W-:-:S04]  /*1ed0*/  ULOP3.LUT UR5, UR26, 0x2, URZ, 0xfc, !UPT ;  /* 0x000000021a057892 */ /* 0x000fc8000f8efcff */
[----:B------:R-:W-:-:S09]  /*1ee0*/  UISETP.NE.AND UP0, UPT, UR5, 0x2, UPT ;  /* 0x000000020500788c */ /* 0x000fd2000bf05270 */
[----:B------:R-:W-:Y:S05]  /*1ef0*/  BRA.U UP0, `(.L_x_35) ;  /* 0x0000000100047547 */ /* 0x000fea000b800000 */
[----:B------:R-:W-:Y:S05]  /*1f00*/  BPT.TRAP 0x1 ;  /* 0x000000040000795c */ /* 0x000fea0000300000 */
.L_x_35:
[----:B------:R-:W-:Y:S04]  /*1f10*/  BSSY.RECONVERGENT B0, `(.L_x_36) ;  /* 0x0000003000007945 */ /* 0x000fe80003800200 */
[----:B------:R-:W-:Y:S05]  /*1f20*/  @P2 BRA `(.L_x_37) ;  /* 0x0000000000042947 */ /* 0x000fea0003800000 */
[----:B------:R-:W-:Y:S05]  /*1f30*/  BPT.TRAP 0x1 ;  /* 0x000000040000795c */ /* 0x000fea0000300000 */
.L_x_37:
[----:B------:R-:W-:Y:S05]  /*1f40*/  BSYNC.RECONVERGENT B0 ;  /* 0x0000000000007941 */ /* 0x000fea0003800200 */
.L_x_36:
        /* <DEDUP_REMOVED lines=13> */
[----:B------:R-:W-:Y:S01]  /*2020*/  ULEA UR8, UR4, UR27, 0xd ;  /* 0x0000001b04087291 */ /* 0x000fe2000f8e68ff */
[----:B------:R3:W4:Y:S01]  /*2030*/  SYNCS.PHASECHK.TRANS64.TRYWAIT P0, [UR7+0x28], R0 ;  /* 0x00002800ff0075a7 */ /* 0x0007220008001107 */
[----:B------:R-:W-:-:S02]  /*2040*/  UISETP.NE.AND UP0, UPT, UR13, UR29, UPT ;  /* 0x0000001d0d00728c */ /* 0x000fc4000bf05270 */
[----:B------:R-:W-:Y:S02]  /*2050*/  UIADD3 UR16, UPT, UPT, UR6, 0x4400, UR16 ;  /* 0x0000440006107890 */ /* 0x000fe4000fffe010 */
[----:B------:R-:W-:Y:S02]  /*2060*/  UIADD3.X UR23, UPT, UPT, URZ, UR31, URZ, UP1, !UPT ;  /* 0x0000001fff177290 */ /* 0x000fe40008ffe4ff */
        /* <DEDUP_REMOVED lines=8> */
[----:B------:R-:W-:Y:S01]  /*20f0*/  UMOV UR9, UR17 ;  /* 0x0000001100097c82 */ /* 0x000fe20008000000 */
[----:B------:R-:W-:Y:S01]  /*2100*/  UMOV UR10, UR18 ;  /* 0x00000012000a7c82 */ /* 0x000fe20008000000 */
[----:B------:R-:W-:Y:S01]  /*2110*/  UTMALDG.3D.MULTICAST [UR16], [UR22], UR7, desc[UR32] ;  /* 0x00002010160073b4 */ /* 0x000fe20008011807 */
[----:B------:R1:W-:Y:S02]  /*2120*/  UTMALDG.3D.MULTICAST [UR8], [UR14], UR4, desc[UR32] ;  /* 0x000020080e0073b4 */ /* 0x0003e40008011804 */
[----:B-1----:R-:W-:Y:S01]  /*2130*/  UMOV UR4, UR5 ;  /* 0x0000000500047c82 */ /* 0x002fe20008000000 */
[----:B---3--:R-:W-:Y:S05]  /*2140*/  BRA.U UP0, `(.L_x_38) ;  /* 0xfffffffd00447547 */ /* 0x008fea000b83ffff */
.L_x_32:
[C---:B------:R-:W-:Y:S01]  /*2150*/  LEA R3, R11.reuse, UR6, 0x3 ;  /* 0x000000060b037c11 */ /* 0x040fe2000f8e18ff */
[----:B------:R-:W-:Y:S01]  /*2160*/  NOP ;  /* 0x0000000000007918 */ /* 0x000fe20000000000 */
[----:B-1----:R-:W-:Y:S02]  /*2170*/  SHF.L.U32 R0, R10, 0x1f, RZ ;  /* 0x0000001f0a007819 */ /* 0x002fe400000006ff */
[----:B------:R-:W-:Y:S02]  /*2180*/  LEA R4, R11, UR6, 0x4 ;  /* 0x000000060b047c11 */ /* 0x000fe4000f8e20ff */
[----:B--2-4-:R-:W1:Y:S02]  /*2190*/  SYNCS.PHASECHK.TRANS64.TRYWAIT P0, [R3+URZ+0x80], R0 ;  /* 0x00008000030075a7 */ /* 0x014e6400080011ff */
[----:B-1----:R-:W-:Y:S05]  /*21a0*/  @!P0 BRA `(.L_x_39) ;  /* 0x0000005800508947 */ /* 0x002fea0003800000 */
.L_x_116:
[----:B------:R-:W2:Y:S01]  /*21b0*/  LDS.128 R4, [R4+0x110] ;  /* 0x0001100004047984 */ /* 0x000ea20000000c00 */
[----:B------:R-:W-:Y:S01]  /*21c0*/  UISETP.GE.AND UP0, UPT, UR42, 0x1, UPT ;  /* 0x000000012a00788c */ /* 0x000fe2000bf06270 */
[----:B------:R-:W-:Y:S01]  /*21d0*/  @!PT LDS RZ, [RZ] ;  /* 0x00000000fffff984 */ /* 0x000fe20000000800 */
[----:B------:R-:W-:Y:S01]  /*21e0*/  @!PT LDS RZ, [RZ] ;  /* 0x00000000fffff984 */ /* 0x000fe20000000800 */
[----:B------:R-:W-:Y:S01]  /*21f0*/  @!PT LDS RZ, [RZ] ;  /* 0x00000000fffff984 */ /* 0x000fe20000000800 */
[----:B------:R-:W-:Y:S01]  /*2200*/  @!PT LDS RZ, [RZ] ;  /* 0x00000000fffff984 */ /* 0x000fe20000000800 */
[----:B------:R3:W-:Y:S06]  /*2210*/  MEMBAR.ALL.CTA ;  /* 0x0000000000007992 */ /* 0x0007ec0000008000 */
[----:B---3--:R-:W3:Y:S01]  /*2220*/  FENCE.VIEW.ASYNC.S ;  /* 0x00000000000073c6 */ /* 0x008ee20000000000 */
[----:B--2---:R-:W-:-:S13]  /*2230*/  LOP3.LUT P0, RZ, R6, 0x1, RZ, 0xc0, !PT ;  /* 0x0000000106ff7812 */ /* 0x004fda000780c0ff */
[----:B---3--:R-:W-:Y:S01]  /*2240*/  VOTEU.ANY UP1, P0 ;  /* 0x0000000000ff7886 */ /* 0x008fe20000020100 */
[----:B------:R-:W-:-:S13]  /*2250*/  PLOP3.LUT P0, PT, PT, PT, UP1, 0x80, 0x8 ;  /* 0x000000000008781c */ /* 0x000fda0003f0f018 */
[----:B-1----:R-:W-:Y:S02]  /*2260*/  @P0 LOP3.LUT R0, R5, 0xffff, RZ, 0xc0, !PT ;  /* 0x0000ffff05000812 */ /* 0x002fe400078ec0ff */
[----:B------:R-:W-:Y:S02]  /*2270*/  @P0 MOV R2, R4 ;  /* 0x0000000400020202 */ /* 0x000fe40000000f00 */
[----:B------:R-:W-:Y:S01]  /*2280*/  @P0 R2UR UR7, R0 ;  /* 0x00000000000702ca */ /* 0x000fe200000e0000 */
[----:B------:R-:W-:Y:S01]  /*2290*/  VIADD R0, R3, 0x90 ;  /* 0x0000009003007836 */ /* 0x000fe20000000000 */
[----:B------:R-:W-:Y:S02]  /*22a0*/  @P0 SHF.R.U32.HI R4, RZ, 0x10, R5 ;  /* 0x00000010ff040819 */ /* 0x000fe40000011605 */
[----:B------:R-:W-:Y:S02]  /*22b0*/  @P0 R2UR UR8, R2 ;  /* 0x00000000020802ca */ /* 0x000fe400000e0000 */
[----:B------:R-:W-:-:S02]  /*22c0*/  PRMT R0, RZ, 0x654, R0 ;  /* 0x00000654ff007816 */ /* 0x000fc40000000000 */
[----:B------:R-:W-:Y:S02]  /*22d0*/  @P0 R2UR UR4, R4 ;  /* 0x00000000040402ca */ /* 0x000fe400000e0000 */
[----:B------:R1:W-:Y:S03]  /*22e0*/  SYNCS.ARRIVE.TRANS64.RED.A1T0 RZ, [R0+URZ], RZ ;  /* 0x000000ff00ff79a7 */ /* 0x0003e600081004ff */
[----:B------:R-:W-:-:S04]  /*22f0*/  @UP1 UMOV UR37, UR7 ;  /* 0x0000000700251c82 */ /* 0x000fc80008000000 */
[----:B------:R-:W-:-:S04]  /*2300*/  @UP1 UMOV UR38, UR8 ;  /* 0x0000000800261c82 */ /* 0x000fc80008000000 */
[----:B------:R-:W-:Y:S01]  /*2310*/  @UP1 UMOV UR36, UR4 ;  /* 0x0000000400241c82 */ /* 0x000fe20008000000 */
[----:B------:R-:W-:Y:S05]  /*2320*/  BRA.U !UP0, `(.L_x_40) ;  /* 0x0000000108d47547 */ /* 0x000fea000b800000 */
[----:B------:R-:W2:Y:S01]  /*2330*/  LDCU.128 UR12, c[0x0][0xb10] ;  /* 0x00016200ff0c77ac */ /* 0x000ea20008000c00 */
[----:B------:R-:W3:Y:S01]  /*2340*/  LDCU UR29, c[0x0][0xb20] ;  /* 0x00016400ff1d77ac */ /* 0x000ee20008000800 */
[----:B------:R-:W4:Y:S01]  /*2350*/  LDCU UR20, c[0x0][0xb0c] ;  /* 0x00016180ff1477ac */ /* 0x000f220008000800 */
[----:B------:R-:W1:Y:S01]  /*2360*/  LDCU.64 UR10, c[0x0][0xb28] ;  /* 0x00016500ff0a77ac */ /* 0x000e620008000a00 */
[----:B------:R-:W-:Y:S02]  /*2370*/  UISETP.NE.AND UP3, UPT, UR42, 0x1, UPT ;  /* 0x000000012a00788c */ /* 0x000fe4000bf65270 */
[----:B--2---:R-:W-:Y:S02]  /*2380*/  UIMAD.WIDE.U32 UR16, UR39, UR15, URZ ;  /* 0x0000000f271072a5 */ /* 0x004fe4000f8e00ff */
[----:B------:R-:W-:Y:S02]  /*2390*/  UIMAD.WIDE.U32 UR8, UR40, UR12, URZ ;  /* 0x0000000c280872a5 */ /* 0x000fe4000f8e00ff */
[----:B------:R-:W-:-:S02]  /*23a0*/  UISETP.NE.AND UP0, UPT, UR14, 0x1, UPT ;  /* 0x000000010e00788c */ /* 0x000fc4000bf05270 */
[----:B------:R-:W-:Y:S01]  /*23b0*/  UIMAD.WIDE.U32 UR22, UR37, UR15, URZ ;  /* 0x0000000f251672a5 */ /* 0x000fe2000f8e00ff */
[----:B------:R-:W-:Y:S02]  /*23c0*/  UMOV UR16, UR17 ;  /* 0x0000001100107c82 */ /* 0x000fe40008000000 */
[----:B------:R-:W-:Y:S01]  /*23d0*/  UMOV UR8, UR9 ;  /* 0x0000000900087c82 */ /* 0x000fe20008000000 */
[----:B---3--:R-:W-:Y:S02]  /*23e0*/  USHF.R.U32.HI UR16, URZ, UR29, UR16 ;  /* 0x0000001dff107299 */ /* 0x008fe40008011610 */
[----:B----4-:R-:W-:Y:S02]  /*23f0*/  UISETP.NE.AND UP2, UPT, UR20, 0x1, UPT ;  /* 0x000000011400788c */ /* 0x010fe4000bf45270 */
[----:B------:R-:W-:Y:S02]  /*2400*/  USHF.R.U32.HI UR8, URZ, UR13, UR8 ;  /* 0x0000000dff087299 */ /* 0x000fe40008011608 */
[----:B------:R-:W-:-:S02]  /*2410*/  USEL UR7, UR39, UR16, !UP0 ;  /* 0x0000001027077287 */ /* 0x000fc4000c000000 */
[----:B------:R-:W-:Y:S02]  /*2420*/  USEL UR8, UR40, UR8, !UP2 ;  /* 0x0000000828087287 */ /* 0x000fe4000d000000 */
[----:B-1----:R-:W-:Y:S01]  /*2430*/  UIMAD.WIDE.U32 UR16, UR7, UR10, URZ ;  /* 0x0000000a071072a5 */ /* 0x002fe2000f8e00ff */
[----:B------:R-:W-:Y:S01]  /*2440*/  UMOV UR4, UR23 ;  /* 0x0000001700047c82 */ /* 0x000fe20008000000 */
[----:B------:R-:W-:Y:S02]  /*2450*/  UIMAD.WIDE.U32 UR18, UR38, UR12, URZ ;  /* 0x0000000c261272a5 */ /* 0x000fe4000f8e00ff */
[----:B------:R-:W-:-:S03]  /*2460*/  UIMAD.WIDE.U32 UR22, UR8, UR10, URZ ;  /* 0x0000000a081672a5 */ /* 0x000fc6000f8e00ff */
[----:B------:R-:W-:Y:S01]  /*2470*/  UMOV UR16, UR17 ;  /* 0x0000001100107c82 */ /* 0x000fe20008000000 */
[----:B------:R-:W-:Y:S02]  /*2480*/  USHF.R.U32.HI UR4, URZ, UR29, UR4 ;  /* 0x0000001dff047299 */ /* 0x000fe40008011604 */
[----:B------:R-:W-:Y:S01]  /*2490*/  @UP3 USHF.R.U32.HI UR7, URZ, UR11, UR16 ;  /* 0x0000000bff073299 */ /* 0x000fe20008011610 */
[----:B------:R-:W-:Y:S01]  /*24a0*/  UMOV UR18, UR19 ;  /* 0x0000001300127c82 */ /* 0x000fe20008000000 */
[----:B------:R-:W-:Y:S01]  /*24b0*/  UMOV UR22, UR23 ;  /* 0x0000001700167c82 */ /* 0x000fe20008000000 */
[----:B------:R-:W-:Y:S02]  /*24c0*/  USHF.R.U32.HI UR13, URZ, UR13, UR18 ;  /* 0x0000000dff0d7299 */ /* 0x000fe40008011612 */
[----:B------:R-:W-:Y:S02]  /*24d0*/  USEL UR4, UR37, UR4, !UP0 ;  /* 0x0000000425047287 */ /* 0x000fe4000c000000 */
[----:B------:R-:W-:-:S02]  /*24e0*/  @UP3 USHF.R.U32.HI UR8, URZ, UR11, UR22 ;  /* 0x0000000bff083299 */ /* 0x000fc40008011616 */
[----:B------:R-:W-:Y:S02]  /*24f0*/  UIMAD UR9, UR42, UR7, URZ ;  /* 0x000000072a0972a4 */ /* 0x000fe4000f8e02ff */
[----:B------:R-:W-:Y:S02]  /*2500*/  USEL UR7, UR38, UR13, !UP2 ;  /* 0x0000000d26077287 */ /* 0x000fe4000d000000 */
[----:B------:R-:W-:Y:S02]  /*2510*/  UIMAD UR12, UR42, UR8, URZ ;  /* 0x000000082a0c72a4 */ /* 0x000fe4000f8e02ff */
[----:B------:R-:W-:Y:S02]  /*2520*/  UISETP.GE.AND UP0, UPT, UR4, UR9, UPT ;  /* 0x000000090400728c */ /* 0x000fe4000bf06270 */
[----:B------:R-:W-:Y:S02]  /*2530*/  UIMAD.WIDE.U32 UR16, UR4, UR10, URZ ;  /* 0x0000000a041072a5 */ /* 0x000fe4000f8e00ff */
[----:B------:R-:W-:-:S02]  /*2540*/  UISETP.GE.OR UP0, UPT, UR7, UR12, UP0 ;  /* 0x0000000c0700728c */ /* 0x000fc40008706670 */
        /* <DEDUP_REMOVED lines=19> */
.L_x_40:
[----:B------:R-:W2:Y:S02]  /*2680*/  LDCU UR4, c[0x0][0xb30] ;  /* 0x00016600ff0477ac */ /* 0x000ea40008000800 */
[----:B--2---:R-:W-:-:S09]  /*2690*/  UISETP.NE.AND UP0, UPT, UR4, 0x1, UPT ;  /* 0x000000010400788c */ /* 0x004fd2000bf05270 */
[----:B------:R-:W-:Y:S05]  /*26a0*/  BRA.U UP0, `(.L_x_41) ;  /* 0x0000000100447547 */ /* 0x000fea000b800000 */
        /* <DEDUP_REMOVED lines=17> */
.L_x_41:
[----:B------:R-:W-:Y:S01]  /*27c0*/  VIADD R11, R11, 0x1 ;  /* 0x000000010b0b7836 */ /* 0x000fe20000000000 */
[----:B------:R-:W-:Y:S01]  /*27d0*/  R2UR UR4, R76 ;  /* 0x000000004c0472ca */ /* 0x000fe200000e0000 */
[----:B------:R-:W-:Y:S01]  /*27e0*/  UIADD3 UR16, UPT, UPT, UR38, UR63, URZ ;  /* 0x0000003f26107290 */ /* 0x000fe2000fffe0ff */
[----:B------:R-:W-:Y:S02]  /*27f0*/  PLOP3.LUT P1, PT, PT, PT, PT, 0x80, 0x8 ;  /* 0x000000000008781c */ /* 0x000fe40003f2f070 */
[----:B------:R-:W-:-:S04]  /*2800*/  ISETP.NE.AND P0, PT, R11, 0x2, PT ;  /* 0x000000020b00780c */ /* 0x000fc80003f05270 */
[----:B-1----:R-:W-:Y:S02]  /*2810*/  SEL R0, RZ, 0x1, P0 ;  /* 0x00000001ff007807 */ /* 0x002fe40000000000 */
[----:B------:R-:W-:Y:S02]  /*2820*/  SEL R11, R11, RZ, P0 ;  /* 0x000000ff0b0b7207 */ /* 0x000fe40000000000 */
[----:B------:R-:W-:Y:S01]  /*2830*/  LOP3.LUT R10, R10, R0, RZ, 0x3c, !PT ;  /* 0x000000000a0a7212 */ /* 0x000fe200078e3cff */
[----:B------:R-:W-:Y:S01]  /*2840*/  UIADD3 UR20, UPT, UPT, UR37, UR4, URZ ;  /* 0x0000000425147290 */ /* 0x000fe2000fffe0ff */
[----:B------:R-:W-:Y:S11]  /*2850*/  BRA.U UP1, `(.L_x_42) ;  /* 0xfffffff101347547 */ /* 0x000ff6000b83ffff */
[----:B------:R-:W-:Y:S01]  /*2860*/  UIADD3 UR7, UPT, UPT, UR6, 0x28, URZ ;  /* 0x0000002806077890 */ /* 0x000fe2000fffe0ff */
[----:B------:R-:W-:-:S03]  /*2870*/  SHF.L.U32 R2, R12, 0x1f, RZ ;  /* 0x0000001f0c027819 */ /* 0x000fc600000006ff */
[----:B------:R-:W-:-:S09]  /*2880*/  ULEA UR4, UR5, UR7, 0x3 ;  /* 0x0000000705047291 */ /* 0x000fd2000f8e18ff */
[----:B------:R-:W1:Y:S02]  /*2890*/  SYNCS.PHASECHK.TRANS64.TRYWAIT P0, [UR4], R2 ;  /* 0x00000002ff0075a7 */ /* 0x000e640008001104 */
[----:B-1----:R-:W-:Y:S05]  /*28a0*/  @!P0 BRA `(.L_x_43) ;  /* 0x0000005000a48947 */ /* 0x002fea0003800000 */
.L_x_118:
[----:B------:R-:W-:-:S04]  /*28b0*/  UIADD3 UR4, UPT, UPT, UR5, 0x1, URZ ;  /* 0x0000000105047890 */ /* 0x000fc8000fffe0ff */
[----:B------:R-:W-:-:S04]  /*28c0*/  UISETP.NE.AND UP0, UPT, UR4, 0x5, UPT ;  /* 0x000000050400788c */ /* 0x000fc8000bf05270 */
[----:B------:R-:W-:Y:S02]  /*28d0*/  USEL UR6, URZ, 0x1, UP0 ;  /* 0x00000001ff067887 */ /* 0x000fe40008000000 */
[----:B------:R-:W-:-:S04]  /*28e0*/  USEL UR4, UR4, URZ, UP0 ;  /* 0x000000ff04047287 */ /* 0x000fc80008000000 */
[----:B------:R-:W-:Y:S01]  /*28f0*/  ULEA UR5, UR4, UR7, 0x3 ;  /* 0x0000000704057291 */ /* 0x000fe2000f8e18ff */
[----:B-1----:R-:W-:-:S04]  /*2900*/  LOP3.LUT R2, R12, UR6, RZ, 0x3c, !PT ;  /* 0x000000060c027c12 */ /* 0x002fc8000f8e3cff */
[----:B------:R-:W-:-:S04]  /*2910*/  SHF.L.U32 R3, R2, 0x1f, RZ ;  /* 0x0000001f02037819 */ /* 0x000fc800000006ff */
[----:B------:R-:W1:Y:S02]  /*2920*/  SYNCS.PHASECHK.TRANS64.TRYWAIT P0, [UR5], R3 ;  /* 0x00000003ff0075a7 */ /* 0x000e640008001105 */
[----:B-1----:R-:W-:Y:S05]  /*2930*/  @!P0 BRA `(.L_x_44) ;  /* 0x0000005000988947 */ /* 0x002fea0003800000 */
.L_x_120:
[----:B------:R-:W-:-:S04]  /*2940*/  UIADD3 UR4, UPT, UPT, UR4, 0x1, URZ ;  /* 0x0000000104047890 */ /* 0x000fc8000fffe0ff */
[----:B------:R-:W-:-:S04]  /*2950*/  UISETP.NE.AND UP0, UPT, UR4, 0x5, UPT ;  /* 0x000000050400788c */ /* 0x000fc8000bf05270 */
[----:B------:R-:W-:Y:S02]  /*2960*/  USEL UR6, URZ, 0x1, UP0 ;  /* 0x00000001ff067887 */ /* 0x000fe40008000000 */
[----:B------:R-:W-:-:S04]  /*2970*/  USEL UR4, UR4, URZ, UP0 ;  /* 0x000000ff04047287 */ /* 0x000fc80008000000 */
[----:B------:R-:W-:Y:S01]  /*2980*/  ULEA UR5, UR4, UR7, 0x3 ;  /* 0x0000000704057291 */ /* 0x000fe2000f8e18ff */
[----:B------:R-:W-:-:S04]  /*2990*/  LOP3.LUT R2, R2, UR6, RZ, 0x3c, !PT ;  /* 0x0000000602027c12 */ /* 0x000fc8000f8e3cff */
[----:B-1----:R-:W-:-:S04]  /*29a0*/  SHF.L.U32 R3, R2, 0x1f, RZ ;  /* 0x0000001f02037819 */ /* 0x002fc800000006ff */
[----:B------:R-:W1:Y:S02]  /*29b0*/  SYNCS.PHASECHK.TRANS64.TRYWAIT P0, [UR5], R3 ;  /* 0x00000003ff0075a7 */ /* 0x000e640008001105 */
[----:B-1----:R-:W-:Y:S05]  /*29c0*/  @!P0 BRA `(.L_x_45) ;  /* 0x00000050008c8947 */ /* 0x002fea0003800000 */
.L_x_122:
        /* <DEDUP_REMOVED lines=9> */
.L_x_124:
[----:B------:R-:W-:-:S04]  /*2a60*/  UIADD3 UR4, UPT, UPT, UR4, 0x1, URZ ;  /* 0x0000000104047890 */ /* 0x000fc8000fffe0ff */
[----:B------:R-:W-:-:S04]  /*2a70*/  UISETP.NE.AND UP0, UPT, UR4, 0x5, UPT ;  /* 0x000000050400788c */ /* 0x000fc8000bf05270 */
[----:B------:R-:W-:Y:S02]  /*2a80*/  USEL UR5, URZ, 0x1, UP0 ;  /* 0x00000001ff057887 */ /* 0x000fe40008000000 */
[----:B------:R-:W-:-:S04]  /*2a90*/  USEL UR4, UR4, URZ, UP0 ;  /* 0x000000ff04047287 */ /* 0x000fc80008000000 */
[----:B------:R-:W-:Y:S01]  /*2aa0*/  ULEA UR4, UR4, UR7, 0x3 ;  /* 0x0000000704047291 */ /* 0x000fe2000f8e18ff */
[----:B------:R-:W-:-:S04]  /*2ab0*/  LOP3.LUT R2, R2, UR5, RZ, 0x3c, !PT ;  /* 0x0000000502027c12 */ /* 0x000fc8000f8e3cff */
[----:B------:R-:W-:Y:S01]  /*2ac0*/  SHF.L.U32 R2, R2, 0x1f, RZ ;  /* 0x0000001f02027819 */ /* 0x000fe200000006ff */
[----:B-1----:R-:W-:-:S07]  /*2ad0*/  IMAD.U32 R0, RZ, RZ, UR4 ;  /* 0x00000004ff007e24 */ /* 0x002fce000f8e00ff */
.L_x_47:
[----:B-1----:R1:W2:Y:S02]  /*2ae0*/  SYNCS.PHASECHK.TRANS64.TRYWAIT P0, [R0+URZ], R2 ;  /* 0x00000002000075a7 */ /* 0x0022a400080011ff */
[----:B--2---:R-:W-:Y:S05]  /*2af0*/  @!P0 NANOSLEEP.SYNCS 0x989680 ;  /* 0x009896800000895d */ /* 0x004fea0003900000 */
[----:B------:R-:W2:Y:S02]  /*2b00*/  @!P0 SYNCS.PHASECHK.TRANS64 P0, [R0+URZ], R2 ;  /* 0x00000002000085a7 */ /* 0x000ea400080010ff */
[----:B--2---:R-:W-:Y:S05]  /*2b10*/  @P0 EXIT ;  /* 0x000000000000094d */ /* 0x004fea0003800000 */
[----:B------:R-:W-:Y:S05]  /*2b20*/  BRA `(.L_x_47) ;  /* 0xfffffffc00ec7947 */ /* 0x000fea000383ffff */
.L_x_22:
[----:B------:R-:W-:-:S04]  /*2b30*/  UISETP.NE.AND UP0, UPT, UR45, URZ, UPT ;  /* 0x000000ff2d00728c */ /* 0x000fc8000bf05270 */
[----:B------:R-:W-:-:S09]  /*2b40*/  UISETP.NE.OR UP0, UPT, UR17, 0x1, UP0 ;  /* 0x000000011100788c */ /* 0x000fd20008705670 */
[----:B------:R-:W-:Y:S05]  /*2b50*/  BRA.U UP0, `(.L_x_48) ;  /* 0x0000000500487547 */ /* 0x000fea000b800000 */
[----:B------:R-:W-:Y:S01]  /*2b60*/  ISETP.GE.U32.AND P2, PT, R0, 0x4, PT ;  /* 0x000000040000780c */ /* 0x000fe20003f46070 */
[----:B------:R-:W-:Y:S01]  /*2b70*/  IMAD.MOV.U32 R12, RZ, RZ, 0x1 ;  /* 0x00000001ff0c7424 */ /* 0x000fe200078e00ff */
[----:B------:R-:W-:Y:S02]  /*2b80*/  CS2R R10, SRZ ;  /* 0x00000000000a7805 */ /* 0x000fe4000001ff00 */
[----:B------:R-:W-:Y:S01]  /*2b90*/  CS2R R8, SRZ ;  /* 0x0000000000087805 */ /* 0x000fe2000001ff00 */
[----:B------:R-:W-:Y:S01]  /*2ba0*/  UMOV UR6, 0x400 ;  /* 0x0000040000067882 */ /* 0x000fe20000000000 */
[----:B------:R-:W-:Y:S01]  /*2bb0*/  UMOV UR5, URZ ;  /* 0x000000ff00057c82 */ /* 0x000fe20008000000 */
[----:B------:R-:W-:-:S12]  /*2bc0*/  ULEA UR6, UR45, UR6, 0x18 ;  /* 0x000000062d067291 */ /* 0x000fd8000f8ec0ff */
.L_x_52:
[----:B------:R-:W-:Y:S02]  /*2bd0*/  LEA R2, R8, UR6, 0x3 ;  /* 0x0000000608027c11 */ /* 0x000fe4000f8e18ff */
[----:B------:R-:W-:-:S03]  /*2be0*/  SHF.L.U32 R4, R9, 0x1f, RZ ;  /* 0x0000001f09047819 */ /* 0x000fc600000006ff */
[----:B------:R-:W-:Y:S01]  /*2bf0*/  VIADD R5, R2, 0xf0 ;  /* 0x000000f002057836 */ /* 0x000fe20000000000 */
[----:B------:R-:W2:Y:S02]  /*2c00*/  SYNCS.PHASECHK.TRANS64.TRYWAIT P0, [R2+URZ+0xe0], R4 ;  /* 0x0000e004020075a7 */ /* 0x000ea400080011ff */
[----:B--2---:R-:W-:Y:S05]  /*2c10*/  @!P0 BRA `(.L_x_49) ;  /* 0x0000005000288947 */ /* 0x004fea0003800000 */
.L_x_125:
[----:B------:R-:W-:Y:S01]  /*2c20*/  ULEA UR4, UR5, UR6, 0x3 ;  /* 0x0000000605047291 */ /* 0x000fe2000f8e18ff */
[----:B--2---:R-:W-:Y:S01]  /*2c30*/  PRMT R2, RZ, 0x654, R5 ;  /* 0x00000654ff027816 */ /* 0x004fe20000000005 */
[----:B------:R-:W-:Y:S01]  /*2c40*/  @!P2 IMAD.MOV.U32 R4, RZ, RZ, 0x10 ;  /* 0x00000010ff04a424 */ /* 0x000fe200078e00ff */
[----:B------:R-:W-:Y:S01]  /*2c50*/  SHF.L.U32 R5, R12, 0x1f, RZ ;  /* 0x0000001f0c057819 */ /* 0x000fe200000006ff */
[----:B------:R-:W-:Y:S01]  /*2c60*/  UIADD3 UR7, UPT, UPT, UR4, 0x80, URZ ;  /* 0x0000008004077890 */ /* 0x000fe2000fffe0ff */
[----:B------:R2:W-:Y:S05]  /*2c70*/  SYNCS.ARRIVE.TRANS64.RED.A1T0 RZ, [R2+URZ], RZ ;  /* 0x000000ff02ff79a7 */ /* 0x0005ea00081004ff */
[----:B------:R-:W-:Y:S01]  /*2c80*/  IMAD.U32 R6, RZ, RZ, UR7 ;  /* 0x00000007ff067e24 */ /* 0x000fe2000f8e00ff */
[----:B------:R-:W3:Y:S04]  /*2c90*/  SYNCS.PHASECHK.TRANS64.TRYWAIT P0, [UR4+0x90], R5 ;  /* 0x00009005ff0075a7 */ /* 0x000ee80008001104 */
[----:B------:R-:W-:Y:S01]  /*2ca0*/  PRMT R6, R0, 0x654, R6 ;  /* 0x0000065400067816 */ /* 0x000fe20000000006 */
[----:B--23--:R-:W-:Y:S06]  /*2cb0*/  @!P0 BRA `(.L_x_50) ;  /* 0x0000005000148947 */ /* 0x00cfec0003800000 */
.L_x_127:
[----:B------:R-:W-:Y:S01]  /*2cc0*/  ULEA UR8, UR5, UR6, 0x4 ;  /* 0x0000000605087291 */ /* 0x000fe2000f8e20ff */
[----:B------:R-:W-:Y:S01]  /*2cd0*/  SEL R3, R6, R3, !P2 ;  /* 0x0000000306037207 */ /* 0x000fe20005000000 */
[----:B------:R-:W-:Y:S01]  /*2ce0*/  UIADD3 UR9, UPT, UPT, UR4, 0x80, URZ ;  /* 0x0000008004097890 */ /* 0x000fe2000fffe0ff */
[----:B--2---:R-:W-:Y:S01]  /*2cf0*/  LEA R2, R11, UR6, 0x3 ;  /* 0x000000060b027c11 */ /* 0x004fe2000f8e18ff */
[----:B------:R-:W-:Y:S01]  /*2d00*/  UIADD3 UR8, UPT, UPT, UR8, 0x110, URZ ;  /* 0x0000011008087890 */ /* 0x000fe2000fffe0ff */
[----:B------:R2:W-:Y:S01]  /*2d10*/  @!P2 SYNCS.ARRIVE.TRANS64.RED RZ, [R3+URZ], R4 ;  /* 0x0000000403ffa9a7 */ /* 0x0005e200080004ff */
[----:B------:R-:W-:Y:S01]  /*2d20*/  UIADD3 UR4, UPT, UPT, UR5, 0x1, URZ ;  /* 0x0000000105047890 */ /* 0x000fe2000fffe0ff */
[----:B------:R-:W-:-:S03]  /*2d30*/  VIADD R8, R8, 0x1 ;  /* 0x0000000108087836 */ /* 0x000fc60000000000 */
[----:B------:R-:W-:Y:S02]  /*2d40*/  UISETP.NE.AND UP0, UPT, UR4, 0x2, UPT ;  /* 0x000000020400788c */ /* 0x000fe4000bf05270 */
[----:B------:R-:W-:Y:S01]  /*2d50*/  ISETP.NE.AND P0, PT, R8, 0x2, PT ;  /* 0x000000020800780c */ /* 0x000fe20003f05270 */
[----:B------:R-:W-:Y:S06]  /*2d60*/  UGETNEXTWORKID.BROADCAST [UR8], [UR9] ;  /* 0x00000000080073ca */ /* 0x000fec0008000100 */
[----:B------:R-:W-:Y:S02]  /*2d70*/  USEL UR7, URZ, 0x1, UP0 ;  /* 0x00000001ff077887 */ /* 0x000fe40008000000 */
[----:B------:R-:W-:-:S04]  /*2d80*/  USEL UR5, UR4, URZ, UP0 ;  /* 0x000000ff04057287 */ /* 0x000fc80008000000 */
[----:B------:R-:W-:Y:S02]  /*2d90*/  LOP3.LUT R12, R12, UR7, RZ, 0x3c, !PT ;  /* 0x000000070c0c7c12 */ /* 0x000fe4000f8e3cff */
[----:B--2---:R-:W-:-:S04]  /*2da0*/  SHF.L.U32 R4, R10, 0x1f, RZ ;  /* 0x0000001f0a047819 */ /* 0x004fc800000006ff */
[----:B------:R-:W2:Y:S02]  /*2db0*/  SYNCS.PHASECHK.TRANS64.TRYWAIT P1, [R2+URZ+0x80], R4 ;  /* 0x00008004020075a7 */ /* 0x000ea400080211ff */
[----:B--2---:R-:W-:Y:S05]  /*2dc0*/  @!P1 BRA `(.L_x_51) ;  /* 0x0000004c00e89947 */ /* 0x004fea0003800000 */
.L_x_128:
[C---:B--2---:R-:W-:Y:S01]  /*2dd0*/  LEA R4, R11.reuse, UR6, 0x4 ;  /* 0x000000060b047c11 */ /* 0x044fe2000f8e20ff */
[----:B------:R-:W-:Y:S01]  /*2de0*/  VIADD R2, R2, 0x90 ;  /* 0x0000009002027836 */ /* 0x000fe20000000000 */
[----:B------:R-:W-:Y:S01]  /*2df0*/  SEL R8, R8, RZ, P0 ;  /* 0x000000ff08087207 */ /* 0x000fe20000000000 */
[----:B------:R-:W-:-:S03]  /*2e00*/  VIADD R11, R11, 0x1 ;  /* 0x000000010b0b7836 */ /* 0x000fc60000000000 */
[----:B------:R-:W2:Y:S01]  /*2e10*/  LDS.128 R4, [R4+0x110] ;  /* 0x0001100004047984 */ /* 0x000ea20000000c00 */
[----:B------:R-:W-:Y:S02]  /*2e20*/  PRMT R2, RZ, 0x654, R2 ;  /* 0x00000654ff027816 */ /* 0x000fe40000000002 */
[C---:B------:R-:W-:Y:S01]  /*2e30*/  ISETP.NE.AND P1, PT, R11.reuse, 0x2, PT ;  /* 0x000000020b00780c */ /* 0x040fe20003f25270 */
[----:B------:R-:W-:Y:S01]  /*2e40*/  @!PT LDS RZ, [RZ] ;  /* 0x00000000fffff984 */ /* 0x000fe20000000800 */
[----:B------:R-:W-:Y:S01]  /*2e50*/  @!PT LDS RZ, [RZ] ;  /* 0x00000000fffff984 */ /* 0x000fe20000000800 */
[----:B------:R-:W-:Y:S01]  /*2e60*/  @!PT LDS RZ, [RZ] ;  /* 0x00000000fffff984 */ /* 0x000fe20000000800 */
[----:B------:R-:W-:Y:S01]  /*2e70*/  @!PT LDS RZ, [RZ] ;  /* 0x00000000fffff984 */ /* 0x000fe20000000800 */
[----:B------:R3:W-:Y:S06]  /*2e80*/  MEMBAR.ALL.CTA ;  /* 0x0000000000007992 */ /* 0x0007ec0000008000 */
[----:B---3--:R-:W3:Y:S01]  /*2e90*/  FENCE.VIEW.ASYNC.S ;  /* 0x00000000000073c6 */ /* 0x008ee20000000000 */
[----:B------:R-:W-:Y:S01]  /*2ea0*/  SEL R11, R11, RZ, P1 ;  /* 0x000000ff0b0b7207 */ /* 0x000fe20000800000 */
[----:B---3--:R3:W-:Y:S01]  /*2eb0*/  SYNCS.ARRIVE.TRANS64.RED.A1T0 RZ, [R2+URZ], RZ ;  /* 0x000000ff02ff79a7 */ /* 0x0087e200081004ff */
[----:B--2---:R-:W-:-:S02]  /*2ec0*/  LOP3.LUT P3, RZ, R6, 0x1, RZ, 0xc0, !PT ;  /* 0x0000000106ff7812 */ /* 0x004fc4000786c0ff */
[----:B------:R-:W-:-:S04]  /*2ed0*/  SEL R4, RZ, 0x1, P1 ;  /* 0x00000001ff047807 */ /* 0x000fc80000800000 */
[----:B------:R-:W-:Y:S02]  /*2ee0*/  LOP3.LUT R10, R10, R4, RZ, 0x3c, !PT ;  /* 0x000000040a0a7212 */ /* 0x000fe400078e3cff */
[----:B---3--:R-:W-:-:S04]  /*2ef0*/  SEL R2, RZ, 0x1, P0 ;  /* 0x00000001ff027807 */ /* 0x008fc80000000000 */
[----:B------:R-:W-:Y:S01]  /*2f00*/  LOP3.LUT R9, R9, R2, RZ, 0x3c, !PT ;  /* 0x0000000209097212 */ /* 0x000fe200078e3cff */
[----:B------:R-:W-:Y:S06]  /*2f10*/  @P3 BRA `(.L_x_52) ;  /* 0xfffffffc002c3947 */ /* 0x000fec000383ffff */
[----:B------:R-:W-:Y:S01]  /*2f20*/  ULEA UR4, UR5, UR6, 0x3 ;  /* 0x0000000605047291 */ /* 0x000fe2000f8e18ff */
[----:B------:R-:W-:-:S08]  /*2f30*/  SHF.L.U32 R2, R12, 0x1f, RZ ;  /* 0x0000001f0c027819 */ /* 0x000fd000000006ff */
[----:B------:R-:W2:Y:S02]  /*2f40*/  SYNCS.PHASECHK.TRANS64 P0, [UR4+0x90], R2 ;  /* 0x00009002ff0075a7 */ /* 0x000ea40008001004 */
[----:B--2---:R-:W-:Y:S05]  /*2f50*/  @P0 BRA `(.L_x_53) ;  /* 0x0000000000080947 */ /* 0x004fea0003800000 */
[----:B------:R-:W2:Y:S02]  /*2f60*/  SYNCS.PHASECHK.TRANS64.TRYWAIT P0, [UR4+0x90], R2 ;  /* 0x00009002ff0075a7 */ /* 0x000ea40008001104 */
[----:B--2---:R-:W-:Y:S05]  /*2f70*/  @!P0 BRA `(.L_x_54) ;  /* 0x0000004c00908947 */ /* 0x004fea0003800000 */
.L_x_53:
[----:B------:R-:W-:-:S04]  /*2f80*/  UIADD3 UR7, UPT, UPT, UR5, 0x1, URZ ;  /* 0x0000000105077890 */ /* 0x000fc8000fffe0ff */
[----:B------:R-:W-:-:S04]  /*2f90*/  UISETP.NE.AND UP0, UPT, UR7, 0x2, UPT ;  /* 0x000000020700788c */ /* 0x000fc8000bf05270 */
[----:B------:R-:W-:Y:S02]  /*2fa0*/  USEL UR8, URZ, 0x1, UP0 ;  /* 0x00000001ff087887 */ /* 0x000fe40008000000 */
[----:B------:R-:W-:-:S04]  /*2fb0*/  USEL UR7, UR7, URZ, UP0 ;  /* 0x000000ff07077287 */ /* 0x000fc80008000000 */
[----:B------:R-:W-:Y:S01]  /*2fc0*/  ULEA UR7, UR7, UR6, 0x3 ;  /* 0x0000000607077291 */ /* 0x000fe2000f8e18ff */
[----:B--2---:R-:W-:-:S04]  /*2fd0*/  LOP3.LUT R2, R12, UR8, RZ, 0x3c, !PT ;  /* 0x000000080c027c12 */ /* 0x004fc8000f8e3cff */
[----:B------:R-:W-:-:S04]  /*2fe0*/  SHF.L.U32 R0, R2, 0x1f, RZ ;  /* 0x0000001f02007819 */ /* 0x000fc800000006ff */
[----:B------:R-:W2:Y:S02]  /*2ff0*/  SYNCS.PHASECHK.TRANS64 P0, [UR7+0x90], R0 ;  /* 0x00009000ff0075a7 */ /* 0x000ea40008001007 */
[----:B-12---:R-:W-:Y:S05]  /*3000*/  @P0 EXIT ;  /* 0x000000000000094d */ /* 0x006fea0003800000 */
[----:B------:R-:W-:Y:S02]  /*3010*/  SHF.L.U32 R2, R2, 0x1f, RZ ;  /* 0x0000001f02027819 */ /* 0x000fe400000006ff */
[----:B------:R-:W-:-:S07]  /*3020*/  MOV R0, UR7 ;  /* 0x0000000700007c02 */ /* 0x000fce0008000f00 */
.L_x_55:
[----:B-1----:R1:W2:Y:S02]  /*3030*/  SYNCS.PHASECHK.TRANS64.TRYWAIT P0, [R0+URZ+0x90], R2 ;  /* 0x00009002000075a7 */ /* 0x0022a400080011ff */
[----:B--2---:R-:W-:Y:S05]  /*3040*/  @!P0 NANOSLEEP.SYNCS 0x989680 ;  /* 0x009896800000895d */ /* 0x004fea0003900000 */
[----:B------:R-:W2:Y:S02]  /*3050*/  @!P0 SYNCS.PHASECHK.TRANS64 P0, [R0+URZ+0x90], R2 ;  /* 0x00009002000085a7 */ /* 0x000ea400080010ff */
[----:B--2---:R-:W-:Y:S05]  /*3060*/  @P0 EXIT ;  /* 0x000000000000094d */ /* 0x004fea0003800000 */
[----:B------:R-:W-:Y:S05]  /*3070*/  BRA `(.L_x_55) ;  /* 0xfffffffc00ec7947 */ /* 0x000fea000383ffff */
.L_x_48:
[----:B------:R-:W-:Y:S05]  /*3080*/  BRA.U UP4, `(.L_x_56) ;  /* 0x0000000d049c7547 */ /* 0x000fea000b800000 */
[----:B------:R-:W-:Y:S01]  /*3090*/  UMOV UR4, 0x40 ;  /* 0x0000004000047882 */ /* 0x000fe20000000000 */
[----:B------:R-:W-:Y:S01]  /*30a0*/  NOP ;  /* 0x0000000000007918 */ /* 0x000fe20000000000 */
[----:B------:R-:W-:Y:S01]  /*30b0*/  ULEA UR5, UR45, UR4, 0x18 ;  /* 0x000000042d057291 */ /* 0x000fe2000f8ec0ff */
[----:B------:R-:W-:Y:S02]  /*30c0*/  UMOV UR6, 0x400 ;  /* 0x0000040000067882 */ /* 0x000fe40000000000 */
[----:B------:R-:W-:-:S06]  /*30d0*/  ULEA UR6, UR45, UR6, 0x18 ;  /* 0x000000062d067291 */ /* 0x000fcc000f8ec0ff */
[----:B------:R-:W2:Y:S02]  /*30e0*/  LDS.U8 R0, [UR5+0x1c] ;  /* 0x00001c05ff007984 */ /* 0x000ea40008000000 */
[----:B--2---:R-:W-:-:S13]  /*30f0*/  ISETP.NE.AND P0, PT, R0, RZ, PT ;  /* 0x000000ff0000720c */ /* 0x004fda0003f05270 */
[----:B------:R-:W-:Y:S05]  /*3100*/  @P0 BRA `(.L_x_57) ;  /* 0x0000000000580947 */ /* 0x000fea0003800000 */
[----:B------:R-:W-:-:S13]  /*3110*/  ELECT P0, URZ, PT ;  /* 0x0000000000ff782f */ /* 0x000fda0003800000 */
[----:B------:R-:W-:Y:S05]  /*3120*/  @!P0 BRA `(.L_x_58) ;  /* 0x0000000000608947 */ /* 0x000fea0003800000 */
[----:B------:R-:W-:Y:S01]  /*3130*/  UMOV UR4, 0x10 ;  /* 0x0000001000047882 */ /* 0x000fe20000000000 */
[----:B------:R-:W-:Y:S01]  /*3140*/  HFMA2 R0, -RZ, RZ, 0, 5.9604644775390625e-08 ;  /* 0x00000001ff007431 */ /* 0x000fe200000001ff */
[----:B------:R-:W-:-:S03]  /*3150*/  MOV R3, 0xffff ;  /* 0x0000ffff00037802 */ /* 0x000fc60000000f00 */
[----:B------:R-:W-:Y:S04]  /*3160*/  DEPBAR.LE SB2, 0x36 ;  /* 0x0000ad800000791a */ /* 0x000fe80000000000 */
[----:B------:R-:W2:Y:S02]  /*3170*/  UTCATOMSWS.FIND_AND_SET.ALIGN UP0, UR4, UR4 ;  /* 0x00000004000475e3 */ /* 0x000ea40008000800 */
[----:B--2---:R-:W-:Y:S01]  /*3180*/  MOV R4, UR4 ;  /* 0x0000000400047c02 */ /* 0x004fe20008000f00 */
[----:B------:R-:W-:Y:S06]  /*3190*/  BRA.U UP0, `(.L_x_59) ;  /* 0x0000000100187547 */ /* 0x000fec000b800000 */
.L_x_60:
[----:B------:R-:W-:Y:S05]  /*31a0*/  NANOSLEEP 0x64 ;  /* 0x000000640000795d */ /* 0x000fea0003800000 */
[----:B------:R-:W-:-:S05]  /*31b0*/  UMOV UR4, 0x10 ;  /* 0x0000001000047882 */ /* 0x000fca0000000000 */
[----:B------:R-:W-:Y:S04]  /*31c0*/  DEPBAR.LE SB2, 0x36 ;  /* 0x0000ad800000791a */ /* 0x000fe80000000000 */
[----:B------:R-:W2:Y:S02]  /*31d0*/  UTCATOMSWS.FIND_AND_SET.ALIGN UP0, UR4, UR4 ;  /* 0x00000004000475e3 */ /* 0x000ea40008000800 */
[----:B--2---:R-:W-:Y:S01]  /*31e0*/  MOV R4, UR4 ;  /* 0x0000000400047c02 */ /* 0x004fe20008000f00 */
[----:B------:R-:W-:Y:S05]  /*31f0*/  BRA.U !UP0, `(.L_x_60) ;  /* 0xfffffffd08e87547 */ /* 0x000fea000b83ffff */
.L_x_59:
[-C--:B------:R-:W-:Y:S02]  /*3200*/  SHF.L.U32 R3, R3, R4.reuse, RZ ;  /* 0x0000000403037219 */ /* 0x080fe400000006ff */
[----:B------:R-:W-:Y:S01]  /*3210*/  SHF.L.U32 R0, R0, R4, RZ ;  /* 0x0000000400007219 */ /* 0x000fe200000006ff */
[----:B------:R-:W-:Y:S02]  /*3220*/  IMAD.SHL.U32 R4, R4, 0x20, RZ ;  /* 0x0000002004047824 */ /* 0x000fe400078e00ff */
[----:B------:R2:W-:Y:S04]  /*3230*/  ATOMS.OR RZ, [UR5+0x14], R3 ;  /* 0x00001403ffff798c */ /* 0x0005e8000b000005 */
[----:B------:R2:W-:Y:S04]  /*3240*/  ATOMS.OR RZ, [UR5+0x18], R0 ;  /* 0x00001800ffff798c */ /* 0x0005e8000b000005 */
[----:B------:R2:W-:Y:S01]  /*3250*/  STS [UR6+0x130], R4 ;  /* 0x00013004ff007988 */ /* 0x0005e20008000806 */
[----:B------:R-:W-:Y:S05]  /*3260*/  BRA `(.L_x_58) ;  /* 0x0000000000107947 */ /* 0x000fea0003800000 */
.L_x_57:
[----:B------:R-:W-:Y:S02]  /*3270*/  MOV R0, 0xffffffff ;  /* 0xffffffff00007802 */ /* 0x000fe40000000f00 */
[----:B------:R-:W-:-:S03]  /*3280*/  MOV R4, 0x32b0 ;  /* 0x000032b000047802 */ /* 0x000fc60000000f00 */
[----:B------:R2:W-:Y:S04]  /*3290*/  STS [UR6+0x130], R0 ;  /* 0x00013000ff007988 */ /* 0x0005e80008000806 */
[----:B-12--5:R-:W-:Y:S05]  /*32a0*/  CALL.REL.NOINC `($__internal_1_$__cuda_sm10x_tcgen05_guardrail_trap_phase_invalid_during_alloc) ;  /* 0x0000005000507944 */ /* 0x026fea0003c00000 */
.L_x_58:
[----:B------:R-:W-:Y:S05]  /*32b0*/  WARPSYNC.ALL ;  /* 0x0000000000007948 */ /* 0x000fea0003800000 */
[----:B------:R-:W3:Y:S01]  /*32c0*/  S2UR UR4, SR_CgaCtaId ;  /* 0x00000000000479c3 */ /* 0x000ee20000008800 */
[----:B------:R-:W-:Y:S01]  /*32d0*/  UMOV UR17, 0x400 ;  /* 0x0000040000117882 */ /* 0x000fe20000000000 */
[----:B------:R-:W-:-:S06]  /*32e0*/  NOP ;  /* 0x0000000000007918 */ /* 0x000fcc0000000000 */
[----:B------:R-:W-:Y:S06]  /*32f0*/  BAR.ARV 0x6, 0xa0 ;  /* 0x0182800000007b1d */ /* 0x000fec0000002000 */
[----:B------:R-:W4:Y:S01]  /*3300*/  LDCU UR5, c[0x0][0x38c] ;  /* 0x00007180ff0577ac */ /* 0x000f220008000800 */
[----:B------:R-:W-:Y:S01]  /*3310*/  LOP3.LUT R2, R2, 0xffff, RZ, 0xc0, !PT ;  /* 0x0000ffff02027812 */ /* 0x000fe200078ec0ff */
[----:B------:R-:W-:Y:S01]  /*3320*/  IMAD.MOV.U32 R11, RZ, RZ, 0x1 ;  /* 0x00000001ff0b7424 */ /* 0x000fe200078e00ff */
[----:B------:R-:W-:Y:S01]  /*3330*/  CS2R R8, SRZ ;  /* 0x0000000000087805 */ /* 0x000fe2000001ff00 */
[----:B------:R-:W1:Y:S01]  /*3340*/  LDCU UR8, c[0x0][0x38c] ;  /* 0x00007180ff0877ac */ /* 0x000e620008000800 */
[----:B------:R-:W-:Y:S01]  /*3350*/  R2UR UR19, R2 ;  /* 0x00000000021372ca */ /* 0x000fe200000e0000 */
[----:B------:R-:W-:Y:S01]  /*3360*/  IMAD.MOV.U32 R10, RZ, RZ, RZ ;  /* 0x000000ffff0a7224 */ /* 0x000fe200078e00ff */
[----:B------:R-:W-:Y:S01]  /*3370*/  UMOV UR22, URZ ;  /* 0x000000ff00167c82 */ /* 0x000fe20008000000 */
[----:B------:R-:W-:Y:S01]  /*3380*/  UMOV UR14, URZ ;  /* 0x000000ff000e7c82 */ /* 0x000fe20008000000 */
[----:B---3--:R-:W-:Y:S01]  /*3390*/  ULEA UR17, UR4, UR17, 0x18 ;  /* 0x0000001104117291 */ /* 0x008fe2000f8ec0ff */
[----:B------:R-:W-:Y:S01]  /*33a0*/  UMOV UR26, 0x0 ;  /* 0x00000000001a7882 */ /* 0x000fe20000000000 */
[----:B------:R-:W-:-:S02]  /*33b0*/  UMOV UR27, 0x42004a0 ;  /* 0x042004a0001b7882 */ /* 0x000fc40000000000 */
[----:B------:R-:W-:Y:S02]  /*33c0*/  UIADD3 UR6, UPT, UPT, UR17, 0x4400, URZ ;  /* 0x0000440011067890 */ /* 0x000fe4000fffe0ff */
[----:B------:R-:W-:Y:S02]  /*33d0*/  UIADD3 UR7, UPT, UPT, UR17, 0x9400, URZ ;  /* 0x0000940011077890 */ /* 0x000fe4000fffe0ff */
[----:B----4-:R-:W-:Y:S01]  /*33e0*/  UIADD3 UR5, UPT, UPT, UR5, 0x3f, URZ ;  /* 0x0000003f05057890 */ /* 0x010fe2000fffe0ff */
[----:B--2---:R-:W2:Y:S01]  /*33f0*/  LDS R0, [UR17+0x130] ;  /* 0x00013011ff007984 */ /* 0x004ea20008000800 */
[----:B------:R-:W-:Y:S02]  /*3400*/  USHF.R.U32.HI UR6, URZ, 0x4, UR6 ;  /* 0x00000004ff067899 */ /* 0x000fe40008011606 */
[----:B------:R-:W-:Y:S02]  /*3410*/  USHF.R.S32.HI UR4, URZ, 0x1f, UR5 ;  /* 0x0000001fff047899 */ /* 0x000fe40008011405 */
[----:B------:R-:W-:-:S02]  /*3420*/  ULOP3.LUT UR6, UR6, 0x3fff, URZ, 0xc0, !UPT ;  /* 0x00003fff06067892 */ /* 0x000fc4000f8ec0ff */
[----:B------:R-:W-:Y:S02]  /*3430*/  ULEA.HI UR4, UR4, UR5, URZ, 0x6 ;  /* 0x0000000504047291 */ /* 0x000fe4000f8f30ff */
[----:B------:R-:W-:Y:S02]  /*3440*/  USHF.R.U32.HI UR5, URZ, 0x4, UR7 ;  /* 0x00000004ff057899 */ /* 0x000fe40008011607 */
[----:B------:R-:W-:Y:S02]  /*3450*/  USHF.R.S32.HI UR28, URZ, 0x6, UR4 ;  /* 0x00000006ff1c7899 */ /* 0x000fe40008011404 */
[----:B------:R-:W-:Y:S02]  /*3460*/  ULOP3.LUT UR5, UR5, 0x3fff, URZ, 0xc0, !UPT ;  /* 0x00003fff05057892 */ /* 0x000fe4000f8ec0ff */
[----:B------:R-:W-:Y:S02]  /*3470*/  UISETP.LT.AND UP0, UPT, UR28, 0x1, UPT ;  /* 0x000000011c00788c */ /* 0x000fe4000bf01270 */
[----:B------:R-:W-:-:S02]  /*3480*/  ULOP3.LUT UR20, UR6, 0x10000, URZ, 0xfc, !UPT ;  /* 0x0001000006147892 */ /* 0x000fc4000f8efcff */
[----:B------:R-:W-:Y:S02]  /*3490*/  USEL UR29, UR28, 0x1, !UP0 ;  /* 0x000000011c1d7887 */ /* 0x000fe4000c000000 */
[----:B------:R-:W-:Y:S02]  /*34a0*/  ULOP3.LUT UR21, UR5, 0x10000, URZ, 0xfc, !UPT ;  /* 0x0001000005157892 */ /* 0x000fe4000f8efcff */
[----:B------:R-:W-:Y:S02]  /*34b0*/  UIADD3 UR29, UPT, UPT, -UR29, URZ, URZ ;  /* 0x000000ff1d1d7290 */ /* 0x000fe4000fffe1ff */
[----:B-1----:R-:W-:Y:S01]  /*34c0*/  UISETP.GE.AND UP4, UPT, UR8, 0x1, UPT ;  /* 0x000000010800788c */ /* 0x002fe2000bf86270 */
[----:B------:R-:W-:Y:S01]  /*34d0*/  UMOV UR24, 0x0 ;  /* 0x0000000000187882 */ /* 0x000fe20000000000 */
[----:B------:R-:W-:Y:S01]  /*34e0*/  UMOV UR25, 0x42004a0 ;  /* 0x042004a000197882 */ /* 0x000fe20000000000 */
[----:B--2---:R-:W-:-:S15]  /*34f0*/  R2UR UR30, R0 ;  /* 0x00000000001e72ca */ /* 0x004fde00000e0000 */
.L_x_67:
[----:B------:R-:W-:Y:S02]  /*3500*/  LEA R0, R10, UR17, 0x3 ;  /* 0x000000110a007c11 */ /* 0x000fe4000f8e18ff */
[----:B------:R-:W-:Y:S02]  /*3510*/  SHF.L.U32 R2, R9, 0x1f, RZ ;  /* 0x0000001f09027819 */ /* 0x000fe400000006ff */
[----:B------:R-:W-:Y:S01]  /*3520*/  PLOP3.LUT P0, PT, PT, PT, UP4, 0x80, 0x8 ;  /* 0x000000000008781c */ /* 0x000fe20003f0f048 */
[----:B------:R-:W-:Y:S01]  /*3530*/  VIADD R3, R0, 0x90 ;  /* 0x0000009000037836 */ /* 0x000fe20000000000 */
[----:B-1----:R-:W1:Y:S02]  /*3540*/  SYNCS.PHASECHK.TRANS64.TRYWAIT P1, [R0+URZ+0x80], R2 ;  /* 0x00008002000075a7 */ /* 0x002e6400080211ff */
[----:B-1-3--:R-:W-:Y:S09]  /*3550*/  @!P1 BRA `(.L_x_61) ;  /* 0x0000004800309947 */ /* 0x00aff20003800000 */
.L_x_130:
[----:B------:R-:W-:Y:S01]  /*3560*/  LEA R4, R10, UR17, 0x4 ;  /* 0x000000110a047c11 */ /* 0x000fe2000f8e20ff */
[----:B------:R-:W-:Y:S01]  /*3570*/  @UP4 ULEA UR4, UR14, UR17, 0x3 ;  /* 0x000000110e044291 */ /* 0x000fe2000f8e18ff */
[----:B------:R-:W-:Y:S01]  /*3580*/  PLOP3.LUT P2, PT, PT, PT, PT, 0x80, 0x8 ;  /* 0x000000000008781c */ /* 0x000fe20003f4f070 */
[----:B------:R-:W-:Y:S01]  /*3590*/  ULEA UR23, UR22, UR17, 0x3 ;  /* 0x0000001116177291 */ /* 0x000fe2000f8e18ff */
[----:B------:R-:W-:Y:S02]  /*35a0*/  PRMT R3, RZ, 0x654, R3 ;  /* 0x00000654ff037816 */ /* 0x000fe40000000003 */
[----:B------:R-:W2:Y:S01]  /*35b0*/  LDS.128 R4, [R4+0x110] ;  /* 0x0001100004047984 */ /* 0x000ea20000000c00 */
[----:B-1----:R-:W-:Y:S02]  /*35c0*/  @P0 SHF.L.U32 R2, R8, 0x1f, RZ ;  /* 0x0000001f08020819 */ /* 0x002fe400000006ff */
[----:B------:R-:W-:Y:S01]  /*35d0*/  SHF.L.U32 R0, R11, 0x1f, RZ ;  /* 0x0000001f0b007819 */ /* 0x000fe200000006ff */
[----:B------:R-:W-:Y:S01]  /*35e0*/  @!PT LDS RZ, [RZ] ;  /* 0x00000000fffff984 */ /* 0x000fe20000000800 */
[----:B------:R-:W-:Y:S01]  /*35f0*/  @!PT LDS RZ, [RZ] ;  /* 0x00000000fffff984 */ /* 0x000fe20000000800 */
[----:B------:R-:W-:Y:S01]  /*3600*/  @!PT LDS RZ, [RZ] ;  /* 0x00000000fffff984 */ /* 0x000fe20000000800 */
[----:B------:R-:W-:Y:S01]  /*3610*/  @!PT LDS RZ, [RZ] ;  /* 0x00000000fffff984 */ /* 0x000fe20000000800 */
[----:B------:R1:W-:Y:S06]  /*3620*/  MEMBAR.ALL.CTA ;  /* 0x0000000000007992 */ /* 0x0003ec0000008000 */
[----:B-1----:R-:W1:Y:S02]  /*3630*/  FENCE.VIEW.ASYNC.S ;  /* 0x00000000000073c6 */ /* 0x002e640000000000 */
[----:B-1----:R1:W-:Y:S01]  /*3640*/  SYNCS.ARRIVE.TRANS64.RED.A1T0 RZ, [R3+URZ], RZ ;  /* 0x000000ff03ff79a7 */ /* 0x0023e200081004ff */
[----:B------:R1:W3:Y:S01]  /*3650*/  @P0 SYNCS.PHASECHK.TRANS64.TRYWAIT P2, [UR4], R2 ;  /* 0x00000002ff0005a7 */ /* 0x0002e20008041104 */
[----:B------:R-:W-:Y:S01]  /*3660*/  ULEA.HI UR4, UR22, UR22, URZ, 0x1 ;  /* 0x0000001616047291 */ /* 0x000fe2000f8f08ff */
[----:B--2---:R-:W-:-:S03]  /*3670*/  LOP3.LUT P1, RZ, R6, 0x1, RZ, 0xc0, !PT ;  /* 0x0000000106ff7812 */ /* 0x004fc6000782c0ff */
[----:B------:R-:W-:Y:S02]  /*3680*/  USHF.L.U32 UR18, UR4, 0x6, URZ ;  /* 0x0000000604127899 */ /* 0x000fe400080006ff */
[----:B------:R-:W-:Y:S02]  /*3690*/  ULOP3.LUT UR4, UR4, 0xffe, URZ, 0xc0, !UPT ;  /* 0x00000ffe04047892 */ /* 0x000fe4000f8ec0ff */
[----:B------:R-:W-:Y:S02]  /*36a0*/  ULOP3.LUT UR18, UR18, 0xffffff80, URZ, 0xc0, !UPT ;  /* 0xffffff8012127892 */ /* 0x000fe4000f8ec0ff */
[----:B------:R-:W-:Y:S02]  /*36b0*/  UIADD3 UR4, UPT, UPT, -UR4, UR22, URZ ;  /* 0x0000001604047290 */ /* 0x000fe4000fffe1ff */
[----:B------:R-:W-:Y:S01]  /*36c0*/  UIADD3 UR18, UPT, UPT, UR30, UR18, URZ ;  /* 0x000000121e127290 */ /* 0x000fe2000fffe0ff */
[----:B------:R-:W2:Y:S03]  /*36d0*/  SYNCS.PHASECHK.TRANS64.TRYWAIT P0, [UR23+0xc0], R0 ;  /* 0x0000c000ff0075a7 */ /* 0x000ea60008001117 */
[----:B------:R-:W-:Y:S01]  /*36e0*/  ULEA UR18, UR4, UR18, 0x14 ;  /* 0x0000001204127291 */ /* 0x000fe2000f8ea0ff */
[----:B-123--:R-:W-:Y:S11]  /*36f0*/  @!P0 BRA `(.L_x_62) ;  /* 0x0000004400dc8947 */ /* 0x00eff60003800000 */
.L_x_132:
[----:B------:R-:W-:Y:S01]  /*3700*/  IADD3 R10, PT, PT, R10, 0x1, RZ ;  /* 0x000000010a0a7810 */ /* 0x000fe20007ffe0ff */
[----:B------:R-:W-:Y:S06]  /*3710*/  BRA.U !UP4, `(.L_x_63) ;  /* 0x000000010c987547 */ /* 0x000fec000b800000 */
[----:B------:R-:W-:Y:S01]  /*3720*/  UPLOP3.LUT UP2, UPT, UPT, UPT, UPT, 0x40, 0x4 ;  /* 0x000000000004789c */ /* 0x000fe20003f4e870 */
[----:B------:R-:W-:Y:S01]  /*3730*/  UMOV UR16, UR29 ;  /* 0x0000001d00107c82 */ /* 0x000fe20008000000 */
[----:B------:R-:W-:Y:S01]  /*3740*/  UMOV UR15, UR28 ;  /* 0x0000001c000f7c82 */ /* 0x000fe20008000000 */
[----:B------:R-:W-:-:S08]  /*3750*/  UMOV UR6, UR14 ;  /* 0x0000000e00067c82 */ /* 0x000fd00008000000 */
.L_x_66:
[----:B------:R-:W-:Y:S02]  /*3760*/  UIADD3 UR16, UPT, UPT, UR16, 0x1, URZ ;  /* 0x0000000110107890 */ /* 0x000fe4000fffe0ff */
[----:B--2---:R-:W-:Y:S02]  /*3770*/  ULEA UR5, UR6, UR17, 0x3 ;  /* 0x0000001106057291 */ /* 0x004fe4000f8e18ff */
[----:B------:R-:W-:Y:S01]  /*3780*/  UISETP.NE.AND UP3, UPT, UR16, URZ, UPT ;  /* 0x000000ff1000728c */ /* 0x000fe2000bf65270 */
[----:B---3--:R-:W-:Y:S10]  /*3790*/  @P2 BRA `(.L_x_64) ;  /* 0x00000000000c2947 */ /* 0x008ff40003800000 */
[----:B-1----:R-:W-:Y:S04]  /*37a0*/  SHF.L.U32 R2, R8, 0x1f, RZ ;  /* 0x0000001f08027819 */ /* 0x002fe800000006ff */
[----:B------:R-:W1:Y:S02]  /*37b0*/  SYNCS.PHASECHK.TRANS64.TRYWAIT P0, [UR5], R2 ;  /* 0x00000002ff0075a7 */ /* 0x000e640008001105 */
[----:B-1----:R-:W-:Y:S05]  /*37c0*/  @!P0 BRA `(.L_x_65) ;  /* 0x0000004400c08947 */ /* 0x002fea0003800000 */
.L_x_64:
[----:B------:R-:W-:Y:S01]  /*37d0*/  UISETP.NE.AND UP0, UPT, UR15, 0x1, UPT ;  /* 0x000000010f00788c */ /* 0x000fe2000bf05270 */
[----:B------:R-:W-:Y:S01]  /*37e0*/  PLOP3.LUT P2, PT, PT, PT, PT, 0x80, 0x8 ;  /* 0x000000000008781c */ /* 0x000fe20003f4f070 */
[----:B------:R-:W-:Y:S02]  /*37f0*/  UIADD3 UR4, UPT, UPT, UR6, 0x1, URZ ;  /* 0x0000000106047890 */ /* 0x000fe4000fffe0ff */
[----:B------:R-:W-:Y:S02]  /*3800*/  ULEA UR12, UR6, UR21, 0x9 ;  /* 0x00000015060c7291 */ /* 0x000fe4000f8e48ff */
[----:B------:R-:W-:Y:S01]  /*3810*/  UISETP.NE.AND UP1, UPT, UR4, 0x5, UPT ;  /* 0x000000050400788c */ /* 0x000fe2000bf25270 */
[----:B------:R-:W-:Y:S01]  /*3820*/  PLOP3.LUT P0, PT, PT, PT, UP0, 0x80, 0x8 ;  /* 0x000000000008781c */ /* 0x000fe20003f0f008 */
[----:B------:R-:W-:Y:S02]  /*3830*/  UIADD3 UR10, UPT, UPT, UR12, 0x2, URZ ;  /* 0x000000020c0a7890 */ /* 0x000fe4000fffe0ff */
[----:B------:R-:W-:Y:S02]  /*3840*/  USEL UR7, URZ, 0x1, UP1 ;  /* 0x00000001ff077887 */ /* 0x000fe40008800000 */
[----:B------:R-:W-:Y:S02]  /*3850*/  USEL UR14, UR4, URZ, UP1 ;  /* 0x000000ff040e7287 */ /* 0x000fe40008800000 */
[----:B------:R-:W-:Y:S02]  /*3860*/  UIADD3 UR15, UPT, UPT, UR15, -0x1, URZ ;  /* 0xffffffff0f0f7890 */ /* 0x000fe4000fffe0ff */
[----:B------:R-:W-:Y:S01]  /*3870*/  @UP0 ULEA UR4, UR14, UR17, 0x3 ;  /* 0x000000110e040291 */ /* 0x000fe2000f8e18ff */
[----:B------:R-:W-:Y:S01]  /*3880*/  LOP3.LUT R8, R8, UR7, RZ, 0x3c, !PT ;  /* 0x0000000708087c12 */ /* 0x000fe2000f8e3cff */
[----:B------:R-:W-:Y:S01]  /*3890*/  UIADD3 UR7, UPT, UPT, UR5, 0x28, URZ ;  /* 0x0000002805077890 */ /* 0x000fe2000fffe0ff */
[----:B------:R-:W-:Y:S02]  /*38a0*/  UMOV UR13, 0x80004020 ;  /* 0x80004020000d7882 */ /* 0x000fe40000000000 */
[----:B-1----:R-:W-:Y:S01]  /*38b0*/  @P0 SHF.L.U32 R0, R8, 0x1f, RZ ;  /* 0x0000001f08000819 */ /* 0x002fe200000006ff */
[----:B------:R-:W-:Y:S01]  /*38c0*/  UMOV UR5, 0x80004020 ;  /* 0x8000402000057882 */ /* 0x000fe20000000000 */
[----:B------:R-:W-:Y:S01]  /*38d0*/  UMOV UR11, 0x80004020 ;  /* 0x80004020000b7882 */ /* 0x000fe20000000000 */
[----:B------:R-:W-:Y:S01]  /*38e0*/  UMOV UR9, 0x80004020 ;  /* 0x8000402000097882 */ /* 0x000fe20000000000 */
[----:B------:R2:W3:Y:S01]  /*38f0*/  @P0 SYNCS.PHASECHK.TRANS64.TRYWAIT P2, [UR4], R0 ;  /* 0x00000000ff0005a7 */ /* 0x0004e20008041104 */
[----:B------:R-:W-:Y:S03]  /*3900*/  ULEA UR4, UR6, UR20, 0x8 ;  /* 0x0000001406047291 */ /* 0x000fe6000f8e40ff */
[----:B------:R-:W-:Y:S01]  /*3910*/  UMOV UR6, UR14 ;  /* 0x0000000e00067c82 */ /* 0x000fe20008000000 */
[----:B------:R-:W-:Y:S05]  /*3920*/  UIADD3 UR8, UPT, UPT, UR4, 0x2, URZ ;  /* 0x0000000204087890 */ /* 0x000fea000fffe0ff */
[----:B------:R2:W-:Y:S01]  /*3930*/  UTCIMMA gdesc[UR4], gdesc[UR12], tmem[UR18], tmem[UR26], idesc[UR27], UP2 ;  /* 0x00ff1a0c040075ea */ /* 0x0005e20009000112 */
[----:B------:R-:W-:Y:S03]  /*3940*/  UPLOP3.LUT UP2, UPT, UPT, UPT, UPT, 0x80, 0x8 ;  /* 0x000000000008789c */ /* 0x000fe60003f4f070 */
[----:B------:R2:W-:Y:S01]  /*3950*/  UTCIMMA gdesc[UR8], gdesc[UR10], tmem[UR18], tmem[UR24], idesc[UR25], UPT ;  /* 0x00ff180a080075ea */ /* 0x0005e2000b800112 */
[----:B------:R2:W-:Y:S01]  /*3960*/  UTCBAR.MULTICAST [UR7], URZ, UR19 ;  /* 0x000000ff070073e9 */ /* 0x0005e20008000813 */
[----:B------:R-:W-:Y:S06]  /*3970*/  BRA.U UP3, `(.L_x_66) ;  /* 0xfffffffd03787547 */ /* 0x000fec000b83ffff */
.L_x_63:
[----:B--2---:R-:W-:Y:S01]  /*3980*/  UIADD3 UR4, UPT, UPT, UR22, 0x1, URZ ;  /* 0x0000000116047890 */ /* 0x004fe2000fffe0ff */
[C---:B------:R-:W-:Y:S01]  /*3990*/  ISETP.NE.AND P0, PT, R10.reuse, 0x2, PT ;  /* 0x000000020a00780c */ /* 0x040fe20003f05270 */
[----:B------:R-:W-:Y:S02]  /*39a0*/  UIADD3 UR5, UPT, UPT, UR23, 0xa0, URZ ;  /* 0x000000a017057890 */ /* 0x000fe4000fffe0ff */
[----:B------:R-:W-:Y:S01]  /*39b0*/  UISETP.NE.AND UP0, UPT, UR4, 0x4, UPT ;  /* 0x000000040400788c */ /* 0x000fe2000bf05270 */
[----:B-1----:R-:W-:Y:S02]  /*39c0*/  SEL R0, RZ, 0x1, P0 ;  /* 0x00000001ff007807 */ /* 0x002fe40000000000 */
[----:B------:R-:W-:Y:S01]  /*39d0*/  SEL R10, R10, RZ, P0 ;  /* 0x000000ff0a0a7207 */ /* 0x000fe20000000000 */
[----:B------:R-:W-:Y:S01]  /*39e0*/  USEL UR6, URZ, 0x1, UP0 ;  /* 0x00000001ff067887 */ /* 0x000fe20008000000 */
[----:B------:R-:W-:Y:S01]  /*39f0*/  LOP3.LUT R9, R9, R0, RZ, 0x3c, !PT ;  /* 0x0000000009097212 */ /* 0x000fe200078e3cff */
[----:B------:R-:W-:Y:S01]  /*3a00*/  USEL UR22, UR4, URZ, UP0 ;  /* 0x000000ff04167287 */ /* 0x000fe20008000000 */
[----:B------:R1:W-:Y:S03]  /*3a10*/  UTCBAR [UR5], URZ ;  /* 0x000000ff050073e9 */ /* 0x0003e600080000ff */
[----:B------:R-:W-:Y:S01]  /*3a20*/  LOP3.LUT R11, R11, UR6, RZ, 0x3c, !PT ;  /* 0x000000060b0b7c12 */ /* 0x000fe2000f8e3cff */
[----:B------:R-:W-:Y:S07]  /*3a30*/  @P1 BRA `(.L_x_67) ;  /* 0xfffffff800b01947 */ /* 0x000fee000383ffff */
[----:B------:R-:W2:Y:S01]  /*3a40*/  S2UR UR8, SR_CgaCtaId ;  /* 0x00000000000879c3 */ /* 0x000ea20000008800 */
[----:B------:R-:W-:Y:S01]  /*3a50*/  ELECT P0, URZ, PT ;  /* 0x0000000000ff782f */ /* 0x000fe20003800000 */
[----:B------:R-:W-:Y:S01]  /*3a60*/  IMAD.MOV.U32 R0, RZ, RZ, 0x1 ;  /* 0x00000001ff007424 */ /* 0x000fe200078e00ff */
[----:B------:R-:W-:Y:S01]  /*3a70*/  UIADD3 UR17, UPT, UPT, UR17, 0xc0, URZ ;  /* 0x000000c011117890 */ /* 0x000fe2000fffe0ff */
[----:B------:R-:W-:Y:S01]  /*3a80*/  SHF.L.U32 R2, R11, 0x1f, RZ ;  /* 0x0000001f0b027819 */ /* 0x000fe200000006ff */
[----:B------:R-:W-:-:S03]  /*3a90*/  UMOV UR4, 0x40 ;  /* 0x0000004000047882 */ /* 0x000fc60000000000 */
[----:B------:R-:W-:Y:S01]  /*3aa0*/  UVIRTCOUNT.DEALLOC.SMPOOL 0x80 ;  /* 0x000000800000784c */ /* 0x000fe20000000000 */
[----:B--2---:R-:W-:Y:S02]  /*3ab0*/  ULEA UR8, UR8, UR4, 0x18 ;  /* 0x0000000408087291 */ /* 0x004fe4000f8ec0ff */
[----:B------:R-:W-:-:S07]  /*3ac0*/  ULEA UR4, UR22, UR17, 0x3 ;  /* 0x0000001116047291 */ /* 0x000fce000f8e18ff */
[----:B------:R2:W-:Y:S02]  /*3ad0*/  @P0 STS.U8 [UR8+0x1c], R0 ;  /* 0x00001c00ff000988 */ /* 0x0005e40008000008 */
[----:B------:R-:W4:Y:S02]  /*3ae0*/  SYNCS.PHASECHK.TRANS64.TRYWAIT P0, [UR4], R2 ;  /* 0x00000002ff0075a7 */ /* 0x000f240008001104 */
[----:B--2-4-:R-:W-:Y:S05]  /*3af0*/  @!P0 BRA `(.L_x_68) ;  /* 0x00000044000c8947 */ /* 0x014fea0003800000 */
.L_x_135:
[----:B------:R-:W-:-:S04]  /*3b00*/  UIADD3 UR4, UPT, UPT, UR22, 0x1, URZ ;  /* 0x0000000116047890 */ /* 0x000fc8000fffe0ff */
[----:B------:R-:W-:-:S04]  /*3b10*/  UISETP.NE.AND UP0, UPT, UR4, 0x4, UPT ;  /* 0x000000040400788c */ /* 0x000fc8000bf05270 */
[----:B------:R-:W-:Y:S02]  /*3b20*/  USEL UR6, URZ, 0x1, UP0 ;  /* 0x00000001ff067887 */ /* 0x000fe40008000000 */
[----:B------:R-:W-:-:S04]  /*3b30*/  USEL UR4, UR4, URZ, UP0 ;  /* 0x000000ff04047287 */ /* 0x000fc80008000000 */
[----:B-1----:R-:W-:Y:S01]  /*3b40*/  ULEA UR5, UR4, UR17, 0x3 ;  /* 0x0000001104057291 */ /* 0x002fe2000f8e18ff */
[----:B--2---:R-:W-:-:S04]  /*3b50*/  LOP3.LUT R2, R11, UR6, RZ, 0x3c, !PT ;  /* 0x000000060b027c12 */ /* 0x004fc8000f8e3cff */
[----:B------:R-:W-:-:S04]  /*3b60*/  SHF.L.U32 R3, R2, 0x1f, RZ ;  /* 0x0000001f02037819 */ /* 0x000fc800000006ff */
[----:B------:R-:W1:Y:S02]  /*3b70*/  SYNCS.PHASECHK.TRANS64.TRYWAIT P0, [UR5], R3 ;  /* 0x00000003ff0075a7 */ /* 0x000e640008001105 */
[----:B-1----:R-:W-:Y:S05]  /*3b80*/  @!P0 BRA `(.L_x_69) ;  /* 0x0000004400008947 */ /* 0x002fea0003800000 */
.L_x_137:
        /* <DEDUP_REMOVED lines=9> */
.L_x_139:
[----:B------:R-:W-:-:S04]  /*3c20*/  UIADD3 UR4, UPT, UPT, UR4, 0x1, URZ ;  /* 0x0000000104047890 */ /* 0x000fc8000fffe0ff */
[----:B------:R-:W-:-:S04]  /*3c30*/  UISETP.NE.AND UP0, UPT, UR4, 0x4, UPT ;  /* 0x000000040400788c */ /* 0x000fc8000bf05270 */
[----:B------:R-:W-:Y:S02]  /*3c40*/  USEL UR5, URZ, 0x1, UP0 ;  /* 0x00000001ff057887 */ /* 0x000fe40008000000 */
[----:B------:R-:W-:-:S04]  /*3c50*/  USEL UR4, UR4, URZ, UP0 ;  /* 0x000000ff04047287 */ /* 0x000fc80008000000 */
[----:B------:R-:W-:Y:S01]  /*3c60*/  ULEA UR4, UR4, UR17, 0x3 ;  /* 0x0000001104047291 */ /* 0x000fe2000f8e18ff */
[----:B------:R-:W-:-:S04]  /*3c70*/  LOP3.LUT R2, R2, UR5, RZ, 0x3c, !PT ;  /* 0x0000000502027c12 */ /* 0x000fc8000f8e3cff */
[----:B------:R-:W-:-:S04]  /*3c80*/  SHF.L.U32 R2, R2, 0x1f, RZ ;  /* 0x0000001f02027819 */ /* 0x000fc800000006ff */
[----:B------:R-:W2:Y:S02]  /*3c90*/  SYNCS.PHASECHK.TRANS64.TRYWAIT P0, [UR4], R2 ;  /* 0x00000002ff0075a7 */ /* 0x000ea40008001104 */
[----:B--2---:R-:W-:Y:S05]  /*3ca0*/  @!P0 BRA `(.L_x_71) ;  /* 0x0000004000e88947 */ /* 0x004fea0003800000 */
.L_x_141:
[----:B------:R-:W-:Y:S01]  /*3cb0*/  NOP ;  /* 0x0000000000007918 */ /* 0x000fe20000000000 */
[----:B-1----:R-:W1:Y:S01]  /*3cc0*/  LDS R0, [UR8+0x14] ;  /* 0x00001408ff007984 */ /* 0x002e620008000800 */
[----:B------:R-:W-:Y:S01]  /*3cd0*/  ULOP3.LUT UR4, UR30, 0xffff, URZ, 0xc0, !UPT ;  /* 0x0000ffff1e047892 */ /* 0x000fe2000f8ec0ff */
[----:B------:R-:W-:Y:S01]  /*3ce0*/  UMOV UR5, 0xffff ;  /* 0x0000ffff00057882 */ /* 0x000fe20000000000 */
[----:B------:R-:W-:Y:S02]  /*3cf0*/  UMOV UR6, 0x1 ;  /* 0x0000000100067882 */ /* 0x000fe40000000000 */
[----:B------:R-:W-:-:S04]  /*3d00*/  USHF.R.U32.HI UR4, URZ, 0x5, UR4 ;  /* 0x00000005ff047899 */ /* 0x000fc80008011604 */
[----:B------:R-:W-:Y:S02]  /*3d10*/  USHF.L.U32 UR5, UR5, UR4, URZ ;  /* 0x0000000405057299 */ /* 0x000fe400080006ff */
[----:B------:R-:W-:-:S04]  /*3d20*/  USHF.L.U32 UR4, UR6, UR4, URZ ;  /* 0x0000000406047299 */ /* 0x000fc800080006ff */
[----:B-1----:R-:W-:-:S04]  /*3d30*/  LOP3.LUT R0, R0, UR5, RZ, 0xc0, !PT ;  /* 0x0000000500007c12 */ /* 0x002fc8000f8ec0ff */
[----:B------:R-:W-:-:S13]  /*3d40*/  ISETP.NE.AND P0, PT, R0, UR5, PT ;  /* 0x0000000500007c0c */ /* 0x000fda000bf05270 */
[----:B------:R-:W-:Y:S05]  /*3d50*/  @P0 BRA `(.L_x_72) ;  /* 0x0000000000580947 */ /* 0x000fea0003800000 */
[----:B------:R-:W1:Y:S02]  /*3d60*/  LDS R0, [UR8+0x18] ;  /* 0x00001808ff007984 */ /* 0x000e640008000800 */
[----:B-1----:R-:W-:-:S04]  /*3d70*/  LOP3.LUT R0, R0, UR4, RZ, 0xc0, !PT ;  /* 0x0000000400007c12 */ /* 0x002fc8000f8ec0ff */
[----:B------:R-:W-:-:S13]  /*3d80*/  ISETP.NE.AND P0, PT, R0, UR4, PT ;  /* 0x0000000400007c0c */ /* 0x000fda000bf05270 */
[----:B------:R-:W-:Y:S05]  /*3d90*/  @P0 BRA `(.L_x_73) ;  /* 0x00000000003c0947 */ /* 0x000fea0003800000 */
[----:B------:R-:W1:Y:S01]  /*3da0*/  S2R R2, SR_LANEID ;  /* 0x0000000000027919 */ /* 0x000e620000000000 */
[----:B------:R-:W-:-:S06]  /*3db0*/  ULOP3.LUT UR5, URZ, UR5, URZ, 0x33, !UPT ;  /* 0x00000005ff057292 */ /* 0x000fcc000f8e33ff */
[----:B------:R-:W-:-:S04]  /*3dc0*/  IMAD.U32 R0, RZ, RZ, UR5 ;  /* 0x00000005ff007e24 */ /* 0x000fc8000f8e00ff */
[----:B------:R2:W4:Y:S02]  /*3dd0*/  REDUX UR7, R0 ;  /* 0x00000000000773c4 */ /* 0x0005240000000000 */
[----:B------:R1:W-:Y:S01]  /*3de0*/  UTCATOMSWS.AND URZ, UR5 ;  /* 0x0000000500ff79e3 */ /* 0x0003e20008000000 */
[----:B--2---:R-:W-:Y:S01]  /*3df0*/  LOP3.LUT R0, RZ, UR4, RZ, 0x33, !PT ;  /* 0x00000004ff007c12 */ /* 0x004fe2000f8e33ff */
[----:B------:R-:W-:Y:S02]  /*3e00*/  VOTEU.ANY UR4, UPT, PT ;  /* 0x0000000000047886 */ /* 0x000fe400038e0100 */
[----:B------:R-:W-:Y:S02]  /*3e10*/  UFLO.U32 UR4, UR4 ;  /* 0x00000004000472bd */ /* 0x000fe400080e0000 */
[----:B------:R-:W2:Y:S04]  /*3e20*/  REDUX UR6, R0 ;  /* 0x00000000000673c4 */ /* 0x000ea80000000000 */
[----:B-1----:R-:W-:-:S02]  /*3e30*/  ISETP.EQ.U32.AND P0, PT, R2, UR4, PT ;  /* 0x0000000402007c0c */ /* 0x002fc4000bf02070 */
[----:B----4-:R-:W-:-:S11]  /*3e40*/  MOV R2, UR7 ;  /* 0x0000000700027c02 */ /* 0x010fd60008000f00 */
[----:B------:R1:W-:Y:S01]  /*3e50*/  @P0 ATOMS.AND RZ, [UR8+0x14], R2 ;  /* 0x00001402ffff098c */ /* 0x0003e2000a800008 */
[----:B--2---:R-:W-:-:S05]  /*3e60*/  IMAD.U32 R0, RZ, RZ, UR6 ;  /* 0x00000006ff007e24 */ /* 0x004fca000f8e00ff */
[----:B------:R1:W-:Y:S01]  /*3e70*/  @P0 ATOMS.AND RZ, [UR8+0x18], R0 ;  /* 0x00001800ffff098c */ /* 0x0003e2000a800008 */
[----:B------:R-:W-:Y:S05]  /*3e80*/  BRA `(.L_x_74) ;  /* 0x0000000000147947 */ /* 0x000fea0003800000 */
.L_x_73:
[----:B------:R-:W-:Y:S02]  /*3e90*/  MOV R2, 0x3eb0 ;  /* 0x00003eb000027802 */ /* 0x000fe40000000f00 */
[----:B---3-5:R-:W-:Y:S05]  /*3ea0*/  CALL.REL.NOINC `($__internal_0_$__cuda_sm10x_tcgen05_guardrail_trap_col_being_dealloced_not_returned_by_alloc) ;  /* 0x0000004400447944 */ /* 0x028fea0003c00000 */
[----:B------:R-:W-:Y:S05]  /*3eb0*/  BRA `(.L_x_74) ;  /* 0x0000000000087947 */ /* 0x000fea0003800000 */
.L_x_72:
[----:B------:R-:W-:Y:S02]  /*3ec0*/  MOV R2, 0x3ee0 ;  /* 0x00003ee000027802 */ /* 0x000fe40000000f00 */
[----:B---3-5:R-:W-:Y:S05]  /*3ed0*/  CALL.REL.NOINC `($__internal_2_$__cuda_sm10x_tcgen05_guardrail_trap_unallocated_columns_being_dealloced) ;  /* 0x0000004400507944 */ /* 0x028fea0003c00000 */
.L_x_74:
[----:B------:R-:W-:Y:S01]  /*3ee0*/  NOP ;  /* 0x0000000000007918 */ /* 0x000fe20000000000 */
[----:B------:R-:W-:Y:S05]  /*3ef0*/  EXIT ;  /* 0x000000000000794d */ /* 0x000fea0003800000 */
.L_x_56:
[----:B------:R-:W-:-:S09]  /*3f00*/  UISETP.NE.OR UP0, UPT, UR17, 0x3, !UP3 ;  /* 0x000000031100788c */ /* 0x000fd2000df05670 */
[----:B------:R-:W-:Y:S05]  /*3f10*/  BRA.U UP0, `(.L_x_75) ;  /* 0x0000000d00807547 */ /* 0x000fea000b800000 */
[----:B------:R-:W2:Y:S01]  /*3f20*/  LDCU UR32, c[0x0][0x370] ;  /* 0x00006e00ff2077ac */ /* 0x000ea20008000800 */
[----:B------:R-:W3:Y:S01]  /*3f30*/  LDC.64 R16, c[0x0][0x348] ;  /* 0x0000d200ff107b82 */ /* 0x000ee20000000a00 */
[----:B------:R-:W-:Y:S02]  /*3f40*/  HFMA2 R13, -RZ, RZ, 0, 0 ;  /* 0x00000000ff0d7431 */ /* 0x000fe400000001ff */
[----:B------:R-:W-:Y:S01]  /*3f50*/  IMAD.MOV.U32 R15, RZ, RZ, 0x1 ;  /* 0x00000001ff0f7424 */ /* 0x000fe200078e00ff */
[----:B------:R-:W2:Y:S01]  /*3f60*/  LDCU.128 UR28, c[0x0][0xb10] ;  /* 0x00016200ff1c77ac */ /* 0x000ea20008000c00 */
[----:B------:R-:W-:Y:S01]  /*3f70*/  IMAD.MOV.U32 R14, RZ, RZ, RZ ;  /* 0x000000ffff0e7224 */ /* 0x000fe200078e00ff */
[----:B------:R-:W-:Y:S01]  /*3f80*/  MOV R7, 0x1000 ;  /* 0x0000100000077802 */ /* 0x000fe20000000f00 */
[----:B------:R-:W4:Y:S01]  /*3f90*/  LDCU UR27, c[0x0][0x374] ;  /* 0x00006e80ff1b77ac */ /* 0x000f220008000800 */
[----:B------:R-:W1:Y:S01]  /*3fa0*/  LDC.64 R2, c[0x0][0x888] ;  /* 0x00022200ff027b82 */ /* 0x000e620000000a00 */
[----:B------:R-:W4:Y:S01]  /*3fb0*/  LDCU UR15, c[0x0][0xb0c] ;  /* 0x00016180ff0f77ac */ /* 0x000f220008000800 */
[----:B------:R-:W3:Y:S06]  /*3fc0*/  LDCU UR38, c[0x0][0xb20] ;  /* 0x00016400ff2677ac */ /* 0x000eec0008000800 */
[----:B------:R-:W1:Y:S01]  /*3fd0*/  LDC.64 R4, c[0x0][0x890] ;  /* 0x00022400ff047b82 */ /* 0x000e620000000a00 */
[----:B------:R-:W3:Y:S01]  /*3fe0*/  LDCU UR4, c[0x0][0xb30] ;  /* 0x00016600ff0477ac */ /* 0x000ee20008000800 */
[----:B------:R-:W-:Y:S01]  /*3ff0*/  UMOV UR21, 0x400 ;  /* 0x0000040000157882 */ /* 0x000fe20000000000 */
[----:B--2---:R-:W-:-:S02]  /*4000*/  UIMAD.WIDE.U32 UR6, UR32, UR28, URZ ;  /* 0x0000001c200672a5 */ /* 0x004fc4000f8e00ff */
[----:B----4-:R-:W-:Y:S02]  /*4010*/  UIMAD.WIDE.U32 UR8, UR27, UR31, URZ ;  /* 0x0000001f1b0872a5 */ /* 0x010fe4000f8e00ff */
[----:B------:R-:W-:Y:S02]  /*4020*/  ULEA UR21, UR45, UR21, 0x18 ;  /* 0x000000152d157291 */ /* 0x000fe4000f8ec0ff */
[----:B------:R-:W-:Y:S02]  /*4030*/  UPLOP3.LUT UP3, UPT, UPT, UPT, UPT, 0x40, 0x4 ;  /* 0x000000000004789c */ /* 0x000fe40003f6e870 */
[----:B------:R-:W-:Y:S01]  /*4040*/  UIADD3 UR33, UPT, UPT, UR21, 0x58, URZ ;  /* 0x0000005815217890 */ /* 0x000fe2000fffe0ff */
[----:B------:R-:W-:Y:S01]  /*4050*/  UMOV UR6, UR7 ;  /* 0x0000000700067c82 */ /* 0x000fe20008000000 */
[----:B------:R-:W-:Y:S01]  /*4060*/  UMOV UR34, UR9 ;  /* 0x0000000900227c82 */ /* 0x000fe20008000000 */
[----:B------:R-:W-:Y:S02]  /*4070*/  UISETP.GE.AND UP0, UPT, UR42, 0x1, UPT ;  /* 0x000000012a00788c */ /* 0x000fe4000bf06270 */
[----:B------:R-:W-:Y:S01]  /*4080*/  UISETP.NE.AND UP4, UPT, UR42, 0x1, UPT ;  /* 0x000000012a00788c */ /* 0x000fe2000bf85270 */
[----:B------:R-:W2:Y:S01]  /*4090*/  LDCU.64 UR22, c[0x0][0xb28] ;  /* 0x00016500ff1677ac */ /* 0x000ea20008000a00 */
[----:B------:R-:W-:-:S02]  /*40a0*/  UISETP.NE.AND UP6, UPT, UR15, 0x1, UPT ;  /* 0x000000010f00788c */ /* 0x000fc4000bfc5270 */
[----:B------:R-:W-:Y:S02]  /*40b0*/  UISETP.NE.AND UP5, UPT, UR30, 0x1, UPT ;  /* 0x000000011e00788c */ /* 0x000fe4000bfa5270 */
[----:B------:R-:W-:Y:S02]  /*40c0*/  UIADD3 UR17, UPT, UPT, UR21, 0x50, URZ ;  /* 0x0000005015117890 */ /* 0x000fe4000fffe0ff */
[----:B------:R-:W-:Y:S02]  /*40d0*/  UPRMT UR33, UR45, 0x654, UR33 ;  /* 0x000006542d217896 */ /* 0x000fe40008000021 */
[----:B------:R-:W-:Y:S02]  /*40e0*/  USHF.R.U32.HI UR35, URZ, UR29, UR6 ;  /* 0x0000001dff237299 */ /* 0x000fe40008011606 */
[----:B---3--:R-:W-:Y:S02]  /*40f0*/  USHF.R.U32.HI UR34, URZ, UR38, UR34 ;  /* 0x00000026ff227299 */ /* 0x008fe40008011622 */
[----:B------:R-:W-:-:S11]  /*4100*/  UISETP.NE.AND UP2, UPT, UR4, 0x1, UPT ;  /* 0x000000010400788c */ /* 0x000fd6000bf45270 */
.L_x_84:
[C---:B------:R-:W-:Y:S02]  /*4110*/  LEA R12, R14.reuse, UR21, 0x3 ;  /* 0x000000150e0c7c11 */ /* 0x040fe4000f8e18ff */
[----:B------:R-:W-:Y:S02]  /*4120*/  SHF.L.U32 R0, R13, 0x1f, RZ ;  /* 0x0000001f0d007819 */ /* 0x000fe400000006ff */
[----:B------:R-:W-:Y:S02]  /*4130*/  LEA R8, R14, UR21, 0x4 ;  /* 0x000000150e087c11 */ /* 0x000fe4000f8e20ff */
[----:B---3--:R-:W3:Y:S02]  /*4140*/  SYNCS.PHASECHK.TRANS64.TRYWAIT P0, [R12+URZ+0x80], R0 ;  /* 0x000080000c0075a7 */ /* 0x008ee400080011ff */
[----:B---3--:R-:W-:Y:S05]  /*4150*/  @!P0 BRA `(.L_x_76) ;  /* 0x0000003c00d48947 */ /* 0x008fea0003800000 */
.L_x_142:
[----:B------:R-:W4:Y:S01]  /*4160*/  LDS.128 R8, [R8+0x110] ;  /* 0x0001100008087984 */ /* 0x000f220000000c00 */
[----:B------:R-:W-:Y:S01]  /*4170*/  UISETP.GE.AND UP0, UPT, UR42, 0x1, UPT ;  /* 0x000000012a00788c */ /* 0x000fe2000bf06270 */
[----:B------:R-:W-:Y:S01]  /*4180*/  @!PT LDS RZ, [RZ] ;  /* 0x00000000fffff984 */ /* 0x000fe20000000800 */
[----:B------:R-:W-:Y:S01]  /*4190*/  @!PT LDS RZ, [RZ] ;  /* 0x00000000fffff984 */ /* 0x000fe20000000800 */
[----:B------:R-:W-:Y:S01]  /*41a0*/  @!PT LDS RZ, [RZ] ;  /* 0x00000000fffff984 */ /* 0x000fe20000000800 */
[----:B------:R-:W-:Y:S01]  /*41b0*/  @!PT LDS RZ, [RZ] ;  /* 0x00000000fffff984 */ /* 0x000fe20000000800 */
[----:B------:R1:W-:Y:S06]  /*41c0*/  MEMBAR.ALL.CTA ;  /* 0x0000000000007992 */ /* 0x0003ec0000008000 */
[----:B-1----:R-:W1:Y:S01]  /*41d0*/  FENCE.VIEW.ASYNC.S ;  /* 0x00000000000073c6 */ /* 0x002e620000000000 */
[----:B----4-:R-:W-:Y:S11]  /*41e0*/  LOP3.LUT P0, RZ, R10, 0x1, RZ, 0xc0, !PT ;  /* 0x000000010aff7812 */ /* 0x010ff6000780c0ff */
[----:B------:R-:W-:Y:S02]  /*41f0*/  @!UPT UIADD3 URZ, UPT, UPT, URZ, URZ, URZ ;  /* 0x000000fffffff290 */ /* 0x000fe4000fffe0ff */
[----:B-1----:R-:W-:Y:S01]  /*4200*/  VOTEU.ANY UP1, P0 ;  /* 0x0000000000ff7886 */ /* 0x002fe20000020100 */
[----:B------:R-:W-:Y:S11]  /*4210*/  PLOP3.LUT P0, PT, PT, PT, UP1, 0x80, 0x8 ;  /* 0x000000000008781c */ /* 0x000ff60003f0f018 */
[----:B------:R-:W-:Y:S02]  /*4220*/  @!UPT UIADD3 URZ, UPT, UPT, URZ, URZ, URZ ;  /* 0x000000fffffff290 */ /* 0x000fe4000fffe0ff */
[----:B---3--:R-:W-:Y:S02]  /*4230*/  @P0 SHF.R.U32.HI R0, RZ, 0x10, R9 ;  /* 0x00000010ff000819 */ /* 0x008fe40000011609 */
[----:B------:R-:W-:Y:S02]  /*4240*/  @P0 MOV R6, R8 ;  /* 0x0000000800060202 */ /* 0x000fe40000000f00 */
[----:B------:R-:W-:Y:S01]  /*4250*/  @P0 R2UR UR4, R0 ;  /* 0x00000000000402ca */ /* 0x000fe200000e0000 */
[----:B------:R-:W-:Y:S01]  /*4260*/  VIADD R0, R12, 0x90 ;  /* 0x000000900c007836 */ /* 0x000fe20000000000 */
[----:B------:R-:W-:Y:S02]  /*4270*/  @P0 LOP3.LUT R8, R9, 0xffff, RZ, 0xc0, !PT ;  /* 0x0000ffff09080812 */ /* 0x000fe400078ec0ff */
[----:B------:R-:W-:Y:S02]  /*4280*/  @P0 R2UR UR6, R6 ;  /* 0x00000000060602ca */ /* 0x000fe400000e0000 */
[----:B------:R-:W-:Y:S02]  /*4290*/  PRMT R0, RZ, 0x654, R0 ;  /* 0x00000654ff007816 */ /* 0x000fe40000000000 */
[----:B------:R-:W-:Y:S02]  /*42a0*/  @P0 R2UR UR5, R8 ;  /* 0x00000000080502ca */ /* 0x000fe400000e0000 */
[----:B------:R1:W-:Y:S03]  /*42b0*/  SYNCS.ARRIVE.TRANS64.RED.A1T0 RZ, [R0+URZ], RZ ;  /* 0x000000ff00ff79a7 */ /* 0x0003e600081004ff */
[----:B------:R-:W-:Y:S04]  /*42c0*/  @UP1 UMOV UR26, UR4 ;  /* 0x00000004001a1c82 */ /* 0x000fe80008000000 */
[----:B------:R-:W-:Y:S04]  /*42d0*/  @UP1 UMOV UR14, UR6 ;  /* 0x00000006000e1c82 */ /* 0x000fe80008000000 */
[----:B------:R-:W-:Y:S01]  /*42e0*/  @UP1 UMOV UR13, UR5 ;  /* 0x00000005000d1c82 */ /* 0x000fe20008000000 */
[----:B------:R-:W-:Y:S05]  /*42f0*/  BRA.U !UP0, `(.L_x_77) ;  /* 0x0000000108a47547 */ /* 0x000fea000b800000 */
[----:B------:R-:W-:Y:S02]  /*4300*/  UIMAD.WIDE.U32 UR8, UR13, UR31, URZ ;  /* 0x0000001f0d0872a5 */ /* 0x000fe4000f8e00ff */
[----:B------:R-:W-:Y:S02]  /*4310*/  UIMAD.WIDE.U32 UR10, UR14, UR28, URZ ;  /* 0x0000001c0e0a72a5 */ /* 0x000fe4000f8e00ff */
[----:B------:R-:W-:Y:S02]  /*4320*/  USEL UR4, UR27, UR34, !UP5 ;  /* 0x000000221b047287 */ /* 0x000fe4000e800000 */
[----:B------:R-:W-:Y:S02]  /*4330*/  USEL UR7, UR32, UR35, !UP6 ;  /* 0x0000002320077287 */ /* 0x000fe4000f000000 */
[----:B--2---:R-:W-:Y:S02]  /*4340*/  UIMAD.WIDE.U32 UR18, UR4, UR22, URZ ;  /* 0x00000016041272a5 */ /* 0x004fe4000f8e00ff */
[----:B------:R-:W-:Y:S01]  /*4350*/  UIMAD.WIDE.U32 UR24, UR7, UR22, URZ ;  /* 0x00000016071872a5 */ /* 0x000fe2000f8e00ff */
[----:B------:R-:W-:Y:S02]  /*4360*/  UMOV UR5, UR9 ;  /* 0x0000000900057c82 */ /* 0x000fe40008000000 */
[----:B------:R-:W-:Y:S03]  /*4370*/  USHF.R.U32.HI UR6, URZ, UR38, UR5 ;  /* 0x00000026ff067299 */ /* 0x000fe60008011605 */
[----:B------:R-:W-:Y:S01]  /*4380*/  UMOV UR5, UR11 ;  /* 0x0000000b00057c82 */ /* 0x000fe20008000000 */
[----:B------:R-:W-:Y:S02]  /*4390*/  USEL UR6, UR13, UR6, !UP5 ;  /* 0x000000060d067287 */ /* 0x000fe4000e800000 */
[----:B------:R-:W-:Y:S02]  /*43a0*/  USHF.R.U32.HI UR8, URZ, UR29, UR5 ;  /* 0x0000001dff087299 */ /* 0x000fe40008011605 */
[----:B------:R-:W-:Y:S01]  /*43b0*/  UIMAD.WIDE.U32 UR10, UR6, UR22, URZ ;  /* 0x00000016060a72a5 */ /* 0x000fe2000f8e00ff */
[----:B------:R-:W-:Y:S02]  /*43c0*/  UMOV UR5, UR19 ;  /* 0x0000001300057c82 */ /* 0x000fe40008000000 */
[----:B------:R-:W-:Y:S03]  /*43d0*/  @UP4 USHF.R.U32.HI UR4, URZ, UR23, UR5 ;  /* 0x00000017ff044299 */ /* 0x000fe60008011605 */
[----:B------:R-:W-:Y:S01]  /*43e0*/  UMOV UR5, UR25 ;  /* 0x0000001900057c82 */ /* 0x000fe20008000000 */
[----:B------:R-:W-:Y:S02]  /*43f0*/  UIMAD UR4, UR42, UR4, URZ ;  /* 0x000000042a0472a4 */ /* 0x000fe4000f8e02ff */
[----:B------:R-:W-:Y:S02]  /*4400*/  @UP4 USHF.R.U32.HI UR7, URZ, UR23, UR5 ;  /* 0x00000017ff074299 */ /* 0x000fe40008011605 */
[----:B------:R-:W-:Y:S02]  /*4410*/  USEL UR5, UR14, UR8, !UP6 ;  /* 0x000000080e057287 */ /* 0x000fe4000f000000 */
[----:B------:R-:W-:Y:S02]  /*4420*/  UIMAD UR8, UR42, UR7, URZ ;  /* 0x000000072a0872a4 */ /* 0x000fe4000f8e02ff */
[----:B------:R-:W-:Y:S03]  /*4430*/  UISETP.GE.AND UP0, UPT, UR6, UR4, UPT ;  /* 0x000000040600728c */ /* 0x000fe6000bf06270 */
[----:B------:R-:W-:Y:S01]  /*4440*/  UMOV UR4, UR11 ;  /* 0x0000000b00047c82 */ /* 0x000fe20008000000 */
[----:B------:R-:W-:Y:S02]  /*4450*/  UISETP.GE.OR UP0, UPT, UR5, UR8, UP0 ;  /* 0x000000080500728c */ /* 0x000fe40008706670 */
[----:B------:R-:W-:Y:S02]  /*4460*/  USHF.R.U32.HI UR4, URZ, UR23, UR4 ;  /* 0x00000017ff047299 */ /* 0x000fe40008011604 */
[----:B------:R-:W-:Y:S02]  /*4470*/  UIMAD.WIDE.U32 UR8, UR5, UR22, URZ ;  /* 0x00000016050872a5 */ /* 0x000fe4000f8e00ff */
[----:B------:R-:W-:Y:S04]  /*4480*/  USEL UR10, UR6, UR4, !UP4 ;  /* 0x00000004060a7287 */ /* 0x000fe8000e000000 */
[----:B------:R-:W-:Y:S01]  /*4490*/  UIADD3 UR11, UPT, UPT, -UR10, URZ, URZ ;  /* 0x000000ff0a0b7290 */ /* 0x000fe2000fffe1ff */
[----:B------:R-:W-:Y:S02]  /*44a0*/  @!UP0 UMOV UR4, UR9 ;  /* 0x0000000900048c82 */ /* 0x000fe40008000000 */
[----:B------:R-:W-:Y:S02]  /*44b0*/  @!UP0 USHF.R.U32.HI UR4, URZ, UR23, UR4 ;  /* 0x00000017ff048299 */ /* 0x000fe40008011604 */
[----:B------:R-:W-:Y:S02]  /*44c0*/  UIMAD UR8, UR42, UR11, UR6 ;  /* 0x0000000b2a0872a4 */ /* 0x000fe4000f8e0206 */
[----:B------:R-:W-:Y:S04]  /*44d0*/  @!UP0 USEL UR4, UR5, UR4, !UP4 ;  /* 0x0000000405048287 */ /* 0x000fe8000e000000 */
[----:B------:R-:W-:Y:S02]  /*44e0*/  @!UP0 UIMAD UR8, UR7, UR8, UR4 ;  /* 0x00000008070882a4 */ /* 0x000fe4000f8e0204 */
[----:B------:R-:W-:Y:S02]  /*44f0*/  @!UP0 UIADD3 UR9, UPT, UPT, UR10, -UR4, URZ ;  /* 0x800000040a098290 */ /* 0x000fe4000fffe0ff */
[----:B------:R-:W-:Y:S02]  /*4500*/  UIADD3 UR4, UPT, UPT, -UR5, URZ, URZ ;  /* 0x000000ff05047290 */ /* 0x000fe4000fffe1ff */
[----:B------:R-:W-:Y:S02]  /*4510*/  UIADD3 UR7, UPT, UPT, -UR6, URZ, URZ ;  /* 0x000000ff06077290 */ /* 0x000fe4000fffe1ff */
[----:B------:R-:W-:Y:S02]  /*4520*/  @!UP0 UIMAD UR6, UR9, UR42, UR5 ;  /* 0x0000002a090682a4 */ /* 0x000fe4000f8e0205 */
[----:B------:R-:W-:Y:S02]  /*4530*/  UIMAD UR14, UR15, UR4, UR14 ;  /* 0x000000040f0e72a4 */ /* 0x000fe4000f8e020e */
[----:B------:R-:W-:Y:S01]  /*4540*/  UIMAD UR13, UR30, UR7, UR13 ;  /* 0x000000071e0d72a4 */ /* 0x000fe2000f8e020d */
[----:B------:R-:W-:Y:S02]  /*4550*/  @!UP0 UMOV UR5, UR8 ;  /* 0x0000000800058c82 */ /* 0x000fe40008000000 */
[----:B------:R-:W-:Y:S02]  /*4560*/  UIMAD UR14, UR5, UR15, UR14 ;  /* 0x0000000f050e72a4 */ /* 0x000fe4000f8e020e */
[----:B------:R-:W-:Y:S11]  /*4570*/  UIMAD UR13, UR6, UR30, UR13 ;  /* 0x0000001e060d72a4 */ /* 0x000ff6000f8e020d */
[----:B------:R-:W-:Y:S01]  /*4580*/  @!UPT UIADD3 URZ, UPT, UPT, URZ, URZ, URZ ;  /* 0x000000fffffff290 */ /* 0x000fe2000fffe0ff */
.L_x_77:
[----:B------:R-:W3:Y:S01]  /*4590*/  @!UP2 LDCU.128 UR8, c[0x0][0xb10] ;  /* 0x00016200ff08a7ac */ /* 0x000ee20008000c00 */
[C---:B------:R-:W-:Y:S02]  /*45a0*/  ISETP.NE.U32.AND P1, PT, R4.reuse, RZ, PT ;  /* 0x000000ff0400720c */ /* 0x040fe40003f25070 */
[----:B------:R-:W-:Y:S02]  /*45b0*/  ISETP.NE.U32.AND P0, PT, R4, RZ, PT ;  /* 0x000000ff0400720c */ /* 0x000fe40003f05070 */
[C---:B------:R-:W-:Y:S02]  /*45c0*/  ISETP.NE.AND.EX P1, PT, R5.reuse, RZ, PT, P1 ;  /* 0x000000ff0500720c */ /* 0x040fe40003f25310 */
[----:B------:R-:W-:Y:S01]  /*45d0*/  ISETP.NE.AND.EX P0, PT, R5, RZ, PT, P0 ;  /* 0x000000ff0500720c */ /* 0x000fe20003f05300 */
[----:B------:R-:W4:Y:S01]  /*45e0*/  @!UP2 LDCU UR5, c[0x0][0xb0c] ;  /* 0x00016180ff05a7ac */ /* 0x000f220008000800 */
[----:B------:R-:W-:Y:S01]  /*45f0*/  SHF.L.U32 R9, R15, 0x1f, RZ ;  /* 0x0000001f0f097819 */ /* 0x000fe200000006ff */
[----:B------:R-:W-:Y:S02]  /*4600*/  USHF.L.U32 UR19, UR16, 0x6, URZ ;  /* 0x0000000610137899 */ /* 0x000fe400080006ff */
[----:B------:R-:W-:Y:S02]  /*4610*/  USHF.L.U32 UR18, UR20, 0x7, URZ ;  /* 0x0000000714127899 */ /* 0x000fe400080006ff */
[----:B---3--:R-:W-:Y:S07]  /*4620*/  UIMAD.WIDE.U32 UR6, UR14, UR8, URZ ;  /* 0x000000080e0672a5 */ /* 0x008fee000f8e00ff */
[----:B------:R-:W-:Y:S01]  /*4630*/  @!UP2 UMOV UR4, UR7 ;  /* 0x000000070004ac82 */ /* 0x000fe20008000000 */
[----:B----4-:R-:W-:Y:S02]  /*4640*/  @!UP2 UISETP.NE.AND UP0, UPT, UR5, 0x1, UPT ;  /* 0x000000010500a88c */ /* 0x010fe4000bf05270 */
[----:B------:R-:W-:Y:S02]  /*4650*/  @!UP2 USHF.R.U32.HI UR4, URZ, UR9, UR4 ;  /* 0x00000009ff04a299 */ /* 0x000fe40008011604 */
[----:B------:R-:W-:Y:S02]  /*4660*/  UIMAD.WIDE.U32 UR6, UR13, UR11, URZ ;  /* 0x0000000b0d0672a5 */ /* 0x000fe4000f8e00ff */
[----:B------:R-:W-:Y:S02]  /*4670*/  @!UP2 USEL UR8, UR14, UR4, !UP0 ;  /* 0x000000040e08a287 */ /* 0x000fe4000c000000 */
[----:B------:R-:W-:Y:S03]  /*4680*/  @!UP2 UISETP.NE.AND UP0, UPT, UR10, 0x1, UPT ;  /* 0x000000010a00a88c */ /* 0x000fe6000bf05270 */
[----:B------:R-:W-:Y:S02]  /*4690*/  @!UP2 UMOV UR6, UR7 ;  /* 0x000000070006ac82 */ /* 0x000fe40008000000 */
[----:B------:R-:W3:Y:S02]  /*46a0*/  @!UP2 LDCU UR4, c[0x0][0xb20] ;  /* 0x00016400ff04a7ac */ /* 0x000ee40008000800 */
[----:B---3--:R-:W-:Y:S04]  /*46b0*/  @!UP2 USHF.R.U32.HI UR6, URZ, UR4, UR6 ;  /* 0x00000004ff06a299 */ /* 0x008fe80008011606 */
[----:B------:R-:W-:Y:S04]  /*46c0*/  @!UP2 USEL UR6, UR13, UR6, !UP0 ;  /* 0x000000060d06a287 */ /* 0x000fe8000c000000 */
[----:B------:R-:W-:Y:S02]  /*46d0*/  @!UP2 UIADD3 UR4, UPT, UPT, -UR8, UR6, URZ ;  /* 0x000000060804a290 */ /* 0x000fe4000fffe1ff */
[----:B------:R-:W-:Y:S02]  /*46e0*/  @!UP2 UIADD3 UR6, UPT, UPT, UR8, -UR6, URZ ;  /* 0x800000060806a290 */ /* 0x000fe4000fffe0ff */
[----:B------:R-:W-:Y:S02]  /*46f0*/  @!UP2 UIMAD UR14, UR4, UR5, UR14 ;  /* 0x00000005040ea2a4 */ /* 0x000fe4000f8e020e */
[----:B------:R-:W-:Y:S01]  /*4700*/  @!UP2 UIMAD UR13, UR6, UR10, UR13 ;  /* 0x0000000a060da2a4 */ /* 0x000fe2000f8e020d */
[----:B------:R-:W-:Y:S11]  /*4710*/  BRA.U UP3, `(.L_x_78) ;  /* 0x0000000103107547 */ /* 0x000ff6000b800000 */
[----:B------:R-:W-:Y:S04]  /*4720*/  MOV R6, UR37 ;  /* 0x0000002500067c02 */ /* 0x000fe80008000f00 */
[----:B------:R-:W-:Y:S04]  /*4730*/  SHF.L.U32 R6, R6, 0x1f, RZ ;  /* 0x0000001f06067819 */ /* 0x000fe800000006ff */
[----:B------:R-:W3:Y:S02]  /*4740*/  SYNCS.PHASECHK.TRANS64.TRYWAIT P2, [UR21+0x78], R6 ;  /* 0x00007806ff0075a7 */ /* 0x000ee40008041115 */
[----:B---3--:R-:W-:Y:S05]  /*4750*/  @!P2 BRA `(.L_x_79) ;  /* 0x000000380068a947 */ /* 0x008fea0003800000 */
.L_x_78:
[----:B------:R-:W-:Y:S05]  /*4760*/  @!P1 BRA `(.L_x_80) ;  /* 0x0000000000309947 */ /* 0x000fea0003800000 */
[----:B------:R-:W-:Y:S01]  /*4770*/  ISETP.NE.U32.AND P1, PT, R2, RZ, PT ;  /* 0x000000ff0200720c */ /* 0x000fe20003f25070 */
[----:B------:R-:W3:Y:S01]  /*4780*/  LDCU.64 UR4, c[0x0][0x358] ;  /* 0x00006b00ff0477ac */ /* 0x000ee20008000a00 */
[----:B------:R-:W-:Y:S02]  /*4790*/  IMAD.MOV.U32 R74, RZ, RZ, 0x1 ;  /* 0x00000001ff4a7424 */ /* 0x000fe400078e00ff */
[----:B------:R-:W-:Y:S11]  /*47a0*/  ISETP.NE.AND.EX P1, PT, R3, RZ, PT, P1 ;  /* 0x000000ff0300720c */ /* 0x000ff60003f25310 */
[----:B------:R-:W-:Y:S02]  /*47b0*/  @!UPT UIADD3 URZ, UPT, UPT, URZ, URZ, URZ ;  /* 0x000000fffffff290 */ /* 0x000fe4000fffe0ff */
[----:B------:R-:W4:Y:S01]  /*47c0*/  @P1 LDC.64 R10, c[0x0][0x888] ;  /* 0x00022200ff0a1b82 */ /* 0x000f220000000a00 */
[----:B-1----:R-:W-:Y:S04]  /*47d0*/  @P1 IMAD R0, R4, UR36, RZ ;  /* 0x0000002404001c24 */ /* 0x002fe8000f8e02ff */
[----:B----4-:R-:W-:Y:S04]  /*47e0*/  @P1 IMAD.WIDE R10, R0, 0x4, R10 ;  /* 0x00000004000a1825 */ /* 0x010fe800078e020a */
[----:B------:R-:W-:Y:S01]  /*47f0*/  HFMA2 R0, -RZ, RZ, 0, 5.9604644775390625e-08 ;  /* 0x00000001ff007431 */ /* 0x000fe200000001ff */
[----:B---3-5:R3:W5:Y:S04]  /*4800*/  @P1 LDG.E R40, desc[UR4][R10.64] ;  /* 0x000000040a281981 */ /* 0x028768000c1e1900 */
[----:B------:R-:W-:Y:S01]  /*4810*/  @!P1 PRMT R74, R0, 0x7610, R74 ;  /* 0x00007610004a9816 */ /* 0x000fe2000000004a */
[----:B---3--:R-:W4:Y:S06]  /*4820*/  @!P1 LDC R40, c[0x0][0x880] ;  /* 0x00022000ff289b82 */ /* 0x008f2c0000000800 */
.L_x_80:
[----:B----45:R-:W-:Y:S01]  /*4830*/  @!P0 ISETP.EQ.AND P1, PT, R40, RZ, PT ;  /* 0x000000ff2800820c */ /* 0x030fe20003f22270 */
[----:B------:R-:W-:Y:S01]  /*4840*/  @!UPT UIADD3 URZ, UPT, UPT, URZ, URZ, URZ ;  /* 0x000000fffffff290 */ /* 0x000fe2000fffe0ff */
[----:B------:R-:W-:Y:S11]  /*4850*/  @!P0 BRA `(.L_x_81) ;  /* 0x0000000000188947 */ /* 0x000ff60003800000 */
[----:B------:R-:W-:Y:S02]  /*4860*/  LOP3.LUT P0, RZ, R74, 0xff, RZ, 0xc0, !PT ;  /* 0x000000ff4aff7812 */ /* 0x000fe4000780c0ff */
[----:B------:R-:W-:Y:S04]  /*4870*/  ISETP.NE.U32.AND P1, PT, R2, RZ, PT ;  /* 0x000000ff0200720c */ /* 0x000fe80003f25070 */
[----:B------:R-:W-:Y:S04]  /*4880*/  ISETP.NE.AND.EX P1, PT, R3, RZ, PT, P1 ;  /* 0x000000ff0300720c */ /* 0x000fe80003f25310 */
[----:B------:R-:W-:Y:S03]  /*4890*/  PLOP3.LUT P1, PT, P1, PT, PT, 0x8, 0x80 ;  /* 0x000000000080781c */ /* 0x000fe60000f2e170 */
[----:B------:R-:W-:Y:S11]  /*48a0*/  @P0 ISETP.EQ.AND P1, PT, R40, RZ, PT ;  /* 0x000000ff2800020c */ /* 0x000ff60003f22270 */
[----:B------:R-:W-:Y:S02]  /*48b0*/  @!UPT UIADD3 URZ, UPT, UPT, URZ, URZ, URZ ;  /* 0x000000fffffff290 */ /* 0x000fe4000fffe0ff */
.L_x_81:
[----:B------:R-:W3:Y:S01]  /*48c0*/  SYNCS.PHASECHK.TRANS64.TRYWAIT P2, [UR21+0x60], R9 ;  /* 0x00006009ff0075a7 */ /* 0x000ee20008041115 */
[----:B------:R-:W-:Y:S04]  /*48d0*/  ELECT P0, URZ, PT ;  /* 0x0000000000ff782f */ /* 0x000fe80003800000 */
[----:B------:R-:W-:Y:S11]  /*48e0*/  PLOP3.LUT P1, PT, P1, P0, PT, 0xf2, 0x2f ;  /* 0x00000000002f781c */ /* 0x000ff60000f21e72 */
[----:B------:R-:W-:Y:S02]  /*48f0*/  @!UPT UIADD3 URZ, UPT, UPT, URZ, URZ, URZ ;  /* 0x000000fffffff290 */ /* 0x000fe4000fffe0ff */
[----:B------:R-:W-:Y:S05]  /*4900*/  @!P1 IADD3 R8, P0, PT, R16, 0x580, RZ ;  /* 0x0000058010089810 */ /* 0x000fea0007f1e0ff */
[----:B-1----:R-:W-:Y:S01]  /*4910*/  @!P1 IMAD.X R6, RZ, RZ, R17, P0 ;  /* 0x000000ffff069224 */ /* 0x002fe200000e0611 */
[----:B---3--:R-:W-:Y:S07]  /*4920*/  @!P2 BRA `(.L_x_82) ;  /* 0x00000038000ca947 */ /* 0x008fee0003800000 */
.L_x_145:
[----:B------:R-:W-:Y:S01]  /*4930*/  @!P1 R2UR UR5, R8 ;  /* 0x00000000080592ca */ /* 0x000fe200000e0000 */
[----:B------:R-:W-:Y:S01]  /*4940*/  VOTEU.ALL UP0, P1 ;  /* 0x0000000000ff7886 */ /* 0x000fe20000800000 */
[----:B------:R-:W-:Y:S01]  /*4950*/  @!P1 R2UR UR4, R6 ;  /* 0x00000000060492ca */ /* 0x000fe200000e0000 */
[----:B-1----:R-:W-:Y:S01]  /*4960*/  @!P1 IMAD.MOV.U32 R0, RZ, RZ, 0x1000 ;  /* 0x00001000ff009424 */ /* 0x002fe200078e00ff */
[----:B------:R-:W-:Y:S01]  /*4970*/  UMOV UR8, 0x0 ;  /* 0x0000000000087882 */ /* 0x000fe20000000000 */
[----:B------:R-:W-:Y:S01]  /*4980*/  UMOV UR9, 0x10000000 ;  /* 0x1000000000097882 */ /* 0x000fe20000000000 */
[----:B------:R-:W-:Y:S01]  /*4990*/  @!UP0 UIADD3 UR16, UPT, UPT, UR21, 0x200, URZ ;  /* 0x0000020015108890 */ /* 0x000fe2000fffe0ff */
[----:B------:R-:W-:Y:S01]  /*49a0*/  VIADD R14, R14, 0x1 ;  /* 0x000000010e0e7836 */ /* 0x000fe20000000000 */
[----:B------:R-:W-:Y:S01]  /*49b0*/  VOTEU.ALL UP0, P1 ;  /* 0x0000000000ff7886 */ /* 0x000fe20000800000 */
[----:B------:R-:W-:Y:S01]  /*49c0*/  UMOV UR20, UR36 ;  /* 0x0000002400147c82 */ /* 0x000fe20008000000 */
[----:B------:R-:W-:Y:S03]  /*49d0*/  UPRMT UR6, UR45, 0x654, UR17 ;  /* 0x000006542d067896 */ /* 0x000fe60008000011 */
[----:B------:R-:W-:Y:S02]  /*49e0*/  IMAD.U32 R10, RZ, RZ, UR5 ;  /* 0x00000005ff0a7e24 */ /* 0x000fe4000f8e00ff */
[----:B------:R-:W-:Y:S03]  /*49f0*/  IMAD.U32 R11, RZ, RZ, UR4 ;  /* 0x00000004ff0b7e24 */ /* 0x000fe6000f8e00ff */
[----:B------:R-:W-:Y:S02]  /*4a00*/  @!P1 R2UR UR4, R10 ;  /* 0x000000000a0492ca */ /* 0x000fe400000e0000 */
[----:B------:R-:W-:Y:S11]  /*4a10*/  @!P1 R2UR UR5, R11 ;  /* 0x000000000b0592ca */ /* 0x000ff600000e0000 */
[----:B------:R-:W-:Y:S02]  /*4a20*/  @!UPT UIADD3 URZ, UPT, UPT, URZ, URZ, URZ ;  /* 0x000000fffffff290 */ /* 0x000fe4000fffe0ff */
[----:B------:R1:W-:Y:S01]  /*4a30*/  @!UP0 UTMALDG.3D [UR16], [UR4], desc[UR8] ;  /* 0x00000810040085b4 */ /* 0x0003e20008011000 */
[----:B------:R1:W-:Y:S01]  /*4a40*/  @!P1 SYNCS.ARRIVE.TRANS64.RED.A0TR RZ, [UR21+0x50], R0 ;  /* 0x00005000ffff99a7 */ /* 0x0003e20008300415 */
[----:B------:R-:W-:Y:S01]  /*4a50*/  SYNCS.ARRIVE.TRANS64.RED.A1T0 RZ, [UR6], RZ ;  /* 0x000000ffffff79a7 */ /* 0x000fe20008100406 */
[----:B------:R-:W3:Y:S02]  /*4a60*/  SYNCS.PHASECHK.TRANS64.TRYWAIT P0, [UR21+0x68], R9 ;  /* 0x00006809ff0075a7 */ /* 0x000ee40008001115 */
[----:B-1-3--:R-:W-:Y:S05]  /*4a70*/  @!P0 BRA `(.L_x_83) ;  /* 0x0000003400d08947 */ /* 0x00afea0003800000 */
.L_x_147:
[----:B------:R-:W-:Y:S01]  /*4a80*/  @!P1 IADD3 R6, P0, PT, R16, 0x580, RZ ;  /* 0x0000058010069810 */ /* 0x000fe20007f1e0ff */
[----:B------:R-:W-:Y:S01]  /*4a90*/  VOTEU.ALL UP0, P1 ;  /* 0x0000000000ff7886 */ /* 0x000fe20000800000 */
[----:B------:R-:W-:Y:S01]  /*4aa0*/  UMOV UR6, 0x0 ;  /* 0x0000000000067882 */ /* 0x000fe20000000000 */
[----:B------:R-:W-:Y:S01]  /*4ab0*/  UMOV UR7, 0x10000000 ;  /* 0x1000000000077882 */ /* 0x000fe20000000000 */
[----:B------:R-:W-:Y:S01]  /*4ac0*/  @!P1 R2UR UR5, R6 ;  /* 0x00000000060592ca */ /* 0x000fe200000e0000 */
[----:B-1----:R-:W-:Y:S01]  /*4ad0*/  @!P1 IMAD.X R0, RZ, RZ, R17, P0 ;  /* 0x000000ffff009224 */ /* 0x002fe200000e0611 */
[----:B------:R-:W-:Y:S01]  /*4ae0*/  @!UP0 UIADD3 UR10, UPT, UPT, UR18, 0x40, URZ ;  /* 0x00000040120a8890 */ /* 0x000fe2000fffe0ff */
[----:B------:R-:W-:Y:S01]  /*4af0*/  R2UR UR16, R76 ;  /* 0x000000004c1072ca */ /* 0x000fe200000e0000 */
[----:B------:R-:W-:Y:S01]  /*4b00*/  @!UP0 UIADD3 UR8, UPT, UPT, UR21, 0x1200, URZ ;  /* 0x0000120015088890 */ /* 0x000fe2000fffe0ff */
[----:B------:R-:W-:Y:S01]  /*4b10*/  ISETP.NE.AND P0, PT, R14, 0x2, PT ;  /* 0x000000020e00780c */ /* 0x000fe20003f05270 */
[----:B------:R-:W-:Y:S01]  /*4b20*/  @!UP0 UIADD3 UR9, UPT, UPT, UR21, 0x58, URZ ;  /* 0x0000005815098890 */ /* 0x000fe2000fffe0ff */
[----:B------:R-:W-:Y:S01]  /*4b30*/  @!P1 R2UR UR4, R0 ;  /* 0x00000000000492ca */ /* 0x000fe200000e0000 */
[----:B------:R-:W-:Y:S01]  /*4b40*/  VOTEU.ALL UP0, P1 ;  /* 0x0000000000ff7886 */ /* 0x000fe20000800000 */
[----:B------:R-:W-:Y:S01]  /*4b50*/  UMOV UR11, UR19 ;  /* 0x00000013000b7c82 */ /* 0x000fe20008000000 */
[----:B------:R-:W-:Y:S01]  /*4b60*/  UMOV UR12, UR36 ;  /* 0x00000024000c7c82 */ /* 0x000fe20008000000 */
[----:B------:R-:W-:Y:S01]  /*4b70*/  SEL R0, RZ, 0x1, P0 ;  /* 0x00000001ff007807 */ /* 0x000fe20000000000 */
[----:B------:R-:W-:Y:S01]  /*4b80*/  UPLOP3.LUT UP3, UPT, UPT, UPT, UPT, 0x80, 0x8 ;  /* 0x000000000008789c */ /* 0x000fe20003f6f070 */
[----:B------:R-:W-:Y:S01]  /*4b90*/  IMAD.U32 R8, RZ, RZ, UR5 ;  /* 0x00000005ff087e24 */ /* 0x000fe2000f8e00ff */
[----:B------:R-:W-:Y:S01]  /*4ba0*/  LOP3.LUT R15, R15, 0x1, RZ, 0x3c, !PT ;  /* 0x000000010f0f7812 */ /* 0x000fe200078e3cff */
[----:B------:R-:W-:Y:S01]  /*4bb0*/  UMOV UR36, UR26 ;  /* 0x0000001a00247c82 */ /* 0x000fe20008000000 */
[----:B------:R-:W-:Y:S01]  /*4bc0*/  LOP3.LUT R13, R13, R0, RZ, 0x3c, !PT ;  /* 0x000000000d0d7212 */ /* 0x000fe200078e3cff */
[----:B------:R-:W-:Y:S01]  /*4bd0*/  UIADD3 UR20, UPT, UPT, UR13, UR16, URZ ;  /* 0x000000100d147290 */ /* 0x000fe2000fffe0ff */
[----:B------:R-:W-:Y:S01]  /*4be0*/  SEL R14, R14, RZ, P0 ;  /* 0x000000ff0e0e7207 */ /* 0x000fe20000000000 */
[----:B------:R-:W-:Y:S01]  /*4bf0*/  UIADD3 UR16, UPT, UPT, UR14, UR63, URZ ;  /* 0x0000003f0e107290 */ /* 0x000fe2000fffe0ff */
[----:B------:R-:W-:Y:S01]  /*4c00*/  IMAD.U32 R9, RZ, RZ, UR4 ;  /* 0x00000004ff097e24 */ /* 0x000fe2000f8e00ff */
[----:B------:R-:W-:Y:S04]  /*4c10*/  @!P1 R2UR UR4, R8 ;  /* 0x00000000080492ca */ /* 0x000fe800000e0000 */
[----:B------:R-:W-:Y:S11]  /*4c20*/  @!P1 R2UR UR5, R9 ;  /* 0x00000000090592ca */ /* 0x000ff600000e0000 */
[----:B------:R-:W-:Y:S02]  /*4c30*/  @!UPT UIADD3 URZ, UPT, UPT, URZ, URZ, URZ ;  /* 0x000000fffffff290 */ /* 0x000fe4000fffe0ff */
[----:B------:R3:W-:Y:S01]  /*4c40*/  @!UP0 UTMALDG.3D [UR8], [UR4], desc[UR6] ;  /* 0x00000608040085b4 */ /* 0x0007e20008011000 */
[----:B------:R3:W-:Y:S01]  /*4c50*/  @!P1 SYNCS.ARRIVE.TRANS64.RED.A0TR RZ, [UR21+0x58], R7 ;  /* 0x00005807ffff99a7 */ /* 0x0007e20008300415 */
[----:B------:R-:W-:Y:S01]  /*4c60*/  SYNCS.ARRIVE.TRANS64.RED.A1T0 RZ, [UR33], RZ ;  /* 0x000000ffffff79a7 */ /* 0x000fe20008100421 */
[----:B------:R-:W-:Y:S05]  /*4c70*/  BRA.U UP1, `(.L_x_84) ;  /* 0xfffffff501247547 */ /* 0x000fea000b83ffff */
[----:B------:R-:W-:-:S04]  /*4c80*/  SHF.L.U32 R2, R15, 0x1f, RZ ;  /* 0x0000001f0f027819 */ /* 0x000fc800000006ff */
[----:B------:R-:W1:Y:S02]  /*4c90*/  SYNCS.PHASECHK.TRANS64.TRYWAIT P0, [UR21+0x60], R2 ;  /* 0x00006002ff0075a7 */ /* 0x000e640008001115 */
[----:B-1----:R-:W-:Y:S05]  /*4ca0*/  @!P0 BRA `(.L_x_85) ;  /* 0x00000034005c8947 */ /* 0x002fea0003800000 */
.L_x_149:
[----:B-1----:R-:W-:-:S07]  /*4cb0*/  MOV R0, UR21 ;  /* 0x0000001500007c02 */ /* 0x002fce0008000f00 */
.L_x_86:
[----:B-1----:R-:W-:-:S04]  /*4cc0*/  SHF.L.U32 R2, R15, 0x1f, RZ ;  /* 0x0000001f0f027819 */ /* 0x002fc800000006ff */
[----:B------:R1:W4:Y:S03]  /*4cd0*/  SYNCS.PHASECHK.TRANS64.TRYWAIT P0, [R0+URZ+0x68], R2 ;  /* 0x00006802000075a7 */ /* 0x00032600080011ff */
[----:B----4-:R-:W-:Y:S05]  /*4ce0*/  @!P0 NANOSLEEP.SYNCS 0x989680 ;  /* 0x009896800000895d */ /* 0x010fea0003900000 */
[----:B------:R-:W4:Y:S02]  /*4cf0*/  @!P0 SYNCS.PHASECHK.TRANS64 P0, [R0+URZ+0x68], R2 ;  /* 0x00006802000085a7 */ /* 0x000f2400080010ff */
[----:B--234-:R-:W-:Y:S05]  /*4d00*/  @P0 EXIT ;  /* 0x000000000000094d */ /* 0x01cfea0003800000 */
[----:B------:R-:W-:Y:S05]  /*4d10*/  BRA `(.L_x_86) ;  /* 0xfffffffc00e87947 */ /* 0x000fea000383ffff */
.L_x_75:
[----:B------:R-:W-:-:S06]  /*4d20*/  UISETP.GE.AND UP0, UPT, UR17, 0x4, UPT ;  /* 0x000000041100788c */ /* 0x000fcc000bf06270 */
[----:B------:R-:W-:-:S13]  /*4d30*/  PLOP3.LUT P0, PT, PT, PT, UP0, 0x80, 0x8 ;  /* 0x000000000008781c */ /* 0x000fda0003f0f008 */
[----:B-1----:R-:W-:Y:S05]  /*4d40*/  @!P0 EXIT ;  /* 0x000000000000894d */ /* 0x002fea0003800000 */
[----:B------:R-:W-:Y:S01]  /*4d50*/  BAR.SYNC.DEFER_BLOCKING 0x6, 0xa0 ;  /* 0x0182800000007b1d */ /* 0x000fe20000010000 */
[C---:B------:R-:W-:Y:S01]  /*4d60*/  IMAD.SHL.U32 R7, R84.reuse, 0x40, RZ ;  /* 0x0000004054077824 */ /* 0x040fe200078e00ff */
[C---:B------:R-:W-:Y:S01]  /*4d70*/  LOP3.LUT R86, R84.reuse, 0x60, RZ, 0xc0, !PT ;  /* 0x0000006054567812 */ /* 0x040fe200078ec0ff */
[C---:B------:R-:W-:Y:S01]  /*4d80*/  IMAD.SHL.U32 R4, R84.reuse, 0x20, RZ ;  /* 0x0000002054047824 */ /* 0x040fe200078e00ff */
[----:B------:R-:W-:Y:S01]  /*4d90*/  CS2R R82, SRZ ;  /* 0x0000000000527805 */ /* 0x000fe2000001ff00 */
[C---:B------:R-:W-:Y:S01]  /*4da0*/  IMAD.SHL.U32 R5, R84.reuse, 0x8, RZ ;  /* 0x0000000854057824 */ /* 0x040fe200078e00ff */
[----:B------:R-:W-:Y:S02]  /*4db0*/  UMOV UR44, 0x400 ;  /* 0x00000400002c7882 */ /* 0x000fe40000000000 */
[----:B------:R-:W1:Y:S01]  /*4dc0*/  LDC.64 R72, c[0x0][0x8b0] ;  /* 0x00022c00ff487b82 */ /* 0x000e620000000a00 */
[----:B------:R-:W-:Y:S01]  /*4dd0*/  ULEA UR44, UR45, UR44, 0x18 ;  /* 0x0000002c2d2c7291 */ /* 0x000fe2000f8ec0ff */
[----:B------:R-:W-:Y:S01]  /*4de0*/  LOP3.LUT R6, R7, 0x180, RZ, 0xc0, !PT ;  /* 0x0000018007067812 */ /* 0x000fe200078ec0ff */
[----:B------:R-:W-:Y:S01]  /*4df0*/  IMAD.U32 R37, R84, 0x10000, RZ ;  /* 0x0001000054257824 */ /* 0x000fe200078e00ff */
[----:B------:R-:W-:Y:S01]  /*4e00*/  LOP3.LUT R4, R4, 0xc00, RZ, 0xc0, !PT ;  /* 0x00000c0004047812 */ /* 0x000fe200078ec0ff */
[----:B------:R-:W-:Y:S01]  /*4e10*/  UIADD3 UR4, UPT, UPT, UR44, 0x2200, URZ ;  /* 0x000022002c047890 */ /* 0x000fe2000fffe0ff */
[----:B------:R-:W-:Y:S01]  /*4e20*/  LOP3.LUT R5, R6, 0x30, R5, 0xf8, !PT ;  /* 0x0000003006057812 */ /* 0x000fe200078ef805 */
[----:B------:R-:W-:Y:S01]  /*4e30*/  IMAD.SHL.U32 R6, R84, 0x2, RZ ;  /* 0x0000000254067824 */ /* 0x000fe200078e00ff */
[----:B------:R-:W2:Y:S01]  /*4e40*/  LDC.64 R70, c[0x0][0x8a8] ;  /* 0x00022a00ff467b82 */ /* 0x000ea20000000a00 */
[----:B------:R-:W-:Y:S01]  /*4e50*/  LOP3.LUT R4, R4, 0x40, R7, 0xf8, !PT ;  /* 0x0000004004047812 */ /* 0x000fe200078ef807 */
[----:B------:R-:W-:Y:S01]  /*4e60*/  IMAD.MOV.U32 R36, RZ, RZ, RZ ;  /* 0x000000ffff247224 */ /* 0x000fe200078e00ff */
[----:B------:R-:W-:Y:S01]  /*4e70*/  LOP3.LUT R37, R37, 0x600000, RZ, 0xc0, !PT ;  /* 0x0060000025257812 */ /* 0x000fe200078ec0ff */
[----:B------:R-:W-:Y:S01]  /*4e80*/  IMAD.MOV.U32 R78, RZ, RZ, RZ ;  /* 0x000000ffff4e7224 */ /* 0x000fe200078e00ff */
[----:B------:R-:W-:-:S02]  /*4e90*/  LOP3.LUT R84, R84, 0x2, RZ, 0xc0, !PT ;  /* 0x0000000254547812 */ /* 0x000fc400078ec0ff */
[----:B------:R-:W-:Y:S02]  /*4ea0*/  CS2R R80, SRZ ;  /* 0x0000000000507805 */ /* 0x000fe4000001ff00 */
[----:B------:R-:W-:Y:S01]  /*4eb0*/  LOP3.LUT R5, R5, 0x20, R6, 0x78, !PT ;  /* 0x0000002005057812 */ /* 0x000fe200078e7806 */
[----:B------:R-:W-:Y:S01]  /*4ec0*/  IMAD.U32 R85, RZ, RZ, UR4 ;  /* 0x00000004ff557e24 */ /* 0x000fe2000f8e00ff */
[----:B------:R-:W3:Y:S01]  /*4ed0*/  LDS R0, [UR44+0x130] ;  /* 0x0001302cff007984 */ /* 0x000ee20008000800 */
[----:B------:R-:W-:Y:S01]  /*4ee0*/  LOP3.LUT R4, R4, 0x200, R7, 0xf8, !PT ;  /* 0x0000020004047812 */ /* 0x000fe200078ef807 */
[----:B------:R-:W-:Y:S01]  /*4ef0*/  IMAD.MOV R79, RZ, RZ, -R84 ;  /* 0x000000ffff4f7224 */ /* 0x000fe200078e0a54 */
[----:B------:R-:W4:Y:S02]  /*4f00*/  LDCU UR58, c[0x0][0x370] ;  /* 0x00006e00ff3a77ac */ /* 0x000f240008000800 */
[----:B------:R-:W-:Y:S01]  /*4f10*/  LOP3.LUT R69, R4, R5, RZ, 0xfc, !PT ;  /* 0x0000000504457212 */ /* 0x000fe200078efcff */
[----:B------:R-:W1:Y:S01]  /*4f20*/  LDCU UR43, c[0x0][0xb0c] ;  /* 0x00016180ff2b77ac */ /* 0x000e620008000800 */
[----:B------:R-:W1:Y:S01]  /*4f30*/  LDCU UR39, c[0x0][0xb30] ;  /* 0x00016600ff2777ac */ /* 0x000e620008000800 */
[----:B------:R-:W1:Y:S01]  /*4f40*/  LDCU.64 UR56, c[0x0][0x888] ;  /* 0x00011100ff3877ac */ /* 0x000e620008000a00 */
[----:B------:R-:W1:Y:S01]  /*4f50*/  LDCU.64 UR40, c[0x0][0xb28] ;  /* 0x00016500ff2877ac */ /* 0x000e620008000a00 */
[----:B------:R-:W1:Y:S01]  /*4f60*/  LDCU.64 UR60, c[0x0][0x890] ;  /* 0x00011200ff3c77ac */ /* 0x000e620008000a00 */
[----:B------:R-:W1:Y:S01]  /*4f70*/  LDCU.128 UR52, c[0x0][0xb10] ;  /* 0x00016200ff3477ac */ /* 0x000e620008000c00 */
[----:B------:R-:W1:Y:S01]  /*4f80*/  LDCU UR47, c[0x0][0x374] ;  /* 0x00006e80ff2f77ac */ /* 0x000e620008000800 */
[----:B------:R-:W-:Y:S01]  /*4f90*/  UIADD3 UR62, UPT, UPT, UR44, 0x200, URZ ;  /* 0x000002002c3e7890 */ /* 0x000fe2000fffe0ff */
[----:B-1234-:R-:W-:-:S11]  /*4fa0*/  IMAD.IADD R37, R0, 0x1, R37 ;  /* 0x0000000100257824 */ /* 0x01efd600078e0225 */
.L_x_112:
[----:B------:R-:W-:Y:S02]  /*4fb0*/  LEA R3, R78, UR44, 0x3 ;  /* 0x0000002c4e037c11 */ /* 0x000fe4000f8e18ff */
[----:B------:R-:W-:Y:S02]  /*4fc0*/  SHF.L.U32 R0, R82, 0x1f, RZ ;  /* 0x0000001f52007819 */ /* 0x000fe400000006ff */
[----:B-1----:R-:W-:Y:S02]  /*4fd0*/  LEA R4, R78, UR44, 0x4 ;  /* 0x0000002c4e047c11 */ /* 0x002fe4000f8e20ff */
[----:B------:R-:W1:Y:S02]  /*4fe0*/  SYNCS.PHASECHK.TRANS64.TRYWAIT P0, [R3+URZ+0x80], R0 ;  /* 0x00008000030075a7 */ /* 0x000e6400080011ff */
[----:B-1----:R-:W-:Y:S05]  /*4ff0*/  @!P0 BRA `(.L_x_87) ;  /* 0x0000003000a08947 */ /* 0x002fea0003800000 */
.L_x_150:
        /* <DEDUP_REMOVED lines=8> */
[----:B--2---:R-:W-:Y:S11]  /*5080*/  LOP3.LUT P0, RZ, R6, 0x1, RZ, 0xc0, !PT ;  /* 0x0000000106ff7812 */ /* 0x004ff6000780c0ff */
[----:B------:R-:W-:Y:S02]  /*5090*/  @!UPT UIADD3 URZ, UPT, UPT, URZ, URZ, URZ ;  /* 0x000000fffffff290 */ /* 0x000fe4000fffe0ff */
[----:B---3--:R-:W-:Y:S01]  /*50a0*/  VOTEU.ANY UP1, P0 ;  /* 0x0000000000ff7886 */ /* 0x008fe20000020100 */
[----:B------:R-:W-:Y:S01]  /*50b0*/  PLOP3.LUT P0, PT, PT, PT, UP1, 0x80, 0x8 ;  /* 0x000000000008781c */ /* 0x000fe20003f0f018 */
[----:B------:R-:W-:Y:S11]  /*50c0*/  UP2UR UR46, UPR, URZ, 0x2 ;  /* 0x00000002ff2e7883 */ /* 0x000ff60008000000 */
[----:B------:R-:W-:Y:S01]  /*50d0*/  @!UPT UIADD3 URZ, UPT, UPT, URZ, URZ, URZ ;  /* 0x000000fffffff290 */ /* 0x000fe2000fffe0ff */
[----:B-1----:R-:W-:Y:S02]  /*50e0*/  @P0 SHF.R.U32.HI R0, RZ, 0x10, R5 ;  /* 0x00000010ff000819 */ /* 0x002fe40000011605 */
        /* <DEDUP_REMOVED lines=12> */
[----:B------:R-:W2:Y:S01]  /*51b0*/  LDCU UR12, c[0x0][0xb20] ;  /* 0x00016400ff0c77ac */ /* 0x000ea20008000800 */
[----:B------:R-:W-:Y:S02]  /*51c0*/  UIMAD.WIDE.U32 UR4, UR47, UR55, URZ ;  /* 0x000000372f0472a5 */ /* 0x000fe4000f8e00ff */
[----:B------:R-:W-:Y:S02]  /*51d0*/  UIMAD.WIDE.U32 UR6, UR58, UR52, URZ ;  /* 0x000000343a0672a5 */ /* 0x000fe4000f8e00ff */
[----:B------:R-:W-:Y:S02]  /*51e0*/  UISETP.NE.AND UP0, UPT, UR54, 0x1, UPT ;  /* 0x000000013600788c */ /* 0x000fe4000bf05270 */
[----:B------:R-:W-:Y:S02]  /*51f0*/  UIMAD.WIDE.U32 UR8, UR37, UR55, URZ ;  /* 0x00000037250872a5 */ /* 0x000fe4000f8e00ff */
[----:B------:R-:W-:Y:S02]  /*5200*/  UIMAD.WIDE.U32 UR10, UR38, UR52, URZ ;  /* 0x00000034260a72a5 */ /* 0x000fe4000f8e00ff */
[----:B------:R-:W-:Y:S02]  /*5210*/  UISETP.NE.AND UP1, UPT, UR43, 0x1, UPT ;  /* 0x000000012b00788c */ /* 0x000fe4000bf25270 */
[----:B------:R-:W-:Y:S01]  /*5220*/  UISETP.NE.AND UP2, UPT, UR42, 0x1, UPT ;  /* 0x000000012a00788c */ /* 0x000fe2000bf45270 */
[----:B------:R-:W-:Y:S02]  /*5230*/  UMOV UR4, UR5 ;  /* 0x0000000500047c82 */ /* 0x000fe40008000000 */
[----:B--2---:R-:W-:Y:S03]  /*5240*/  USHF.R.U32.HI UR5, URZ, UR12, UR4 ;  /* 0x0000000cff057299 */ /* 0x004fe60008011604 */
[----:B------:R-:W-:Y:S02]  /*5250*/  UMOV UR4, UR7 ;  /* 0x0000000700047c82 */ /* 0x000fe40008000000 */
[----:B------:R-:W-:Y:S02]  /*5260*/  USHF.R.U32.HI UR7, URZ, UR53, UR4 ;  /* 0x00000035ff077299 */ /* 0x000fe40008011604 */
[----:B------:R-:W-:Y:S02]  /*5270*/  USEL UR4, UR47, UR5, !UP0 ;  /* 0x000000052f047287 */ /* 0x000fe4000c000000 */
[----:B------:R-:W-:Y:S01]  /*5280*/  USEL UR7, UR58, UR7, !UP1 ;  /* 0x000000073a077287 */ /* 0x000fe2000c800000 */
[----:B------:R-:W-:Y:S01]  /*5290*/  UMOV UR5, UR9 ;  /* 0x0000000900057c82 */ /* 0x000fe20008000000 */
[----:B------:R-:W-:Y:S02]  /*52a0*/  UIMAD.WIDE.U32 UR8, UR4, UR40, URZ ;  /* 0x00000028040872a5 */ /* 0x000fe4000f8e00ff */
[----:B------:R-:W-:Y:S03]  /*52b0*/  USHF.R.U32.HI UR6, URZ, UR12, UR5 ;  /* 0x0000000cff067299 */ /* 0x000fe60008011605 */
[----:B------:R-:W-:Y:S01]  /*52c0*/  UMOV UR5, UR11 ;  /* 0x0000000b00057c82 */ /* 0x000fe20008000000 */
[----:B------:R-:W-:Y:S02]  /*52d0*/  UIMAD.WIDE.U32 UR10, UR7, UR40, URZ ;  /* 0x00000028070a72a5 */ /* 0x000fe4000f8e00ff */
[----:B------:R-:W-:Y:S02]  /*52e0*/  USHF.R.U32.HI UR12, URZ, UR53, UR5 ;  /* 0x00000035ff0c7299 */ /* 0x000fe40008011605 */
[----:B------:R-:W-:Y:S01]  /*52f0*/  USEL UR6, UR37, UR6, !UP0 ;  /* 0x0000000625067287 */ /* 0x000fe2000c000000 */
[----:B------:R-:W-:Y:S02]  /*5300*/  UMOV UR5, UR9 ;  /* 0x0000000900057c82 */ /* 0x000fe40008000000 */
[----:B------:R-:W-:Y:S01]  /*5310*/  UMOV UR10, UR11 ;  /* 0x0000000b000a7c82 */ /* 0x000fe20008000000 */
[----:B------:R-:W-:Y:S02]  /*5320*/  @UP2 USHF.R.U32.HI UR4, URZ, UR41, UR5 ;  /* 0x00000029ff042299 */ /* 0x000fe40008011605 */
[----:B------:R-:W-:Y:S02]  /*5330*/  @UP2 USHF.R.U32.HI UR7, URZ, UR41, UR10 ;  /* 0x00000029ff072299 */ /* 0x000fe4000801160a */
[----:B------:R-:W-:Y:S02]  /*5340*/  UIMAD UR4, UR42, UR4, URZ ;  /* 0x000000042a0472a4 */ /* 0x000fe4000f8e02ff */
[----:B------:R-:W-:Y:S02]  /*5350*/  UIMAD.WIDE.U32 UR10, UR6, UR40, URZ ;  /* 0x00000028060a72a5 */ /* 0x000fe4000f8e00ff */
[----:B------:R-:W-:Y:S02]  /*5360*/  USEL UR5, UR38, UR12, !UP1 ;  /* 0x0000000c26057287 */ /* 0x000fe4000c800000 */
[----:B------:R-:W-:Y:S02]  /*5370*/  UIMAD UR8, UR42, UR7, URZ ;  /* 0x000000072a0872a4 */ /* 0x000fe4000f8e02ff */
[----:B------:R-:W-:Y:S03]  /*5380*/  UISETP.GE.AND UP0, UPT, UR6, UR4, UPT ;  /* 0x000000040600728c */ /* 0x000fe6000bf06270 */
[----:B------:R-:W-:Y:S01]  /*5390*/  UMOV UR4, UR11 ;  /* 0x0000000b00047c82 */ /* 0x000fe20008000000 */
[----:B------:R-:W-:Y:S02]  /*53a0*/  UISETP.GE.OR UP0, UPT, UR5, UR8, UP0 ;  /* 0x000000080500728c */ /* 0x000fe40008706670 */
[----:B------:R-:W-:Y:S02]  /*53b0*/  USHF.R.U32.HI UR4, URZ, UR41, UR4 ;  /* 0x00000029ff047299 */ /* 0x000fe40008011604 */
[----:B------:R-:W-:Y:S02]  /*53c0*/  UIMAD.WIDE.U32 UR8, UR5, UR40, URZ ;  /* 0x00000028050872a5 */ /* 0x000fe4000f8e00ff */
[----:B------:R-:W-:Y:S02]  /*53d0*/  USEL UR11, UR6, UR4, !UP2 ;  /* 0x00000004060b7287 */ /* 0x000fe4000d000000 */
[----:B------:R-:W-:Y:S02]  /*53e0*/  UIADD3 UR8, UPT, UPT, -UR5, URZ, URZ ;  /* 0x000000ff05087290 */ /* 0x000fe4000fffe1ff */
[----:B------:R-:W-:Y:S01]  /*53f0*/  UIADD3 UR10, UPT, UPT, -UR11, URZ, URZ ;  /* 0x000000ff0b0a7290 */ /* 0x000fe2000fffe1ff */
[----:B------:R-:W-:Y:S01]  /*5400*/  @!UP0 UMOV UR4, UR9 ;  /* 0x0000000900048c82 */ /* 0x000fe20008000000 */
[----:B------:R-:W-:Y:S02]  /*5410*/  UIADD3 UR9, UPT, UPT, -UR6, URZ, URZ ;  /* 0x000000ff06097290 */ /* 0x000fe4000fffe1ff */
[----:B------:R-:W-:Y:S02]  /*5420*/  @!UP0 USHF.R.U32.HI UR4, URZ, UR41, UR4 ;  /* 0x00000029ff048299 */ /* 0x000fe40008011604 */
[----:B------:R-:W-:Y:S02]  /*5430*/  UIMAD UR10, UR42, UR10, UR6 ;  /* 0x0000000a2a0a72a4 */ /* 0x000fe4000f8e0206 */
[----:B------:R-:W-:Y:S04]  /*5440*/  @!UP0 USEL UR4, UR5, UR4, !UP2 ;  /* 0x0000000405048287 */ /* 0x000fe8000d000000 */
[----:B------:R-:W-:Y:S02]  /*5450*/  @!UP0 UIMAD UR10, UR7, UR10, UR4 ;  /* 0x0000000a070a82a4 */ /* 0x000fe4000f8e0204 */
[----:B------:R-:W-:Y:S02]  /*5460*/  @!UP0 UIADD3 UR11, UPT, UPT, UR11, -UR4, URZ ;  /* 0x800000040b0b8290 */ /* 0x000fe4000fffe0ff */
[----:B------:R-:W-:Y:S02]  /*5470*/  UIMAD UR7, UR43, UR8, UR38 ;  /* 0x000000082b0772a4 */ /* 0x000fe4000f8e0226 */
[----:B------:R-:W-:Y:S02]  /*5480*/  @!UP0 UIMAD UR6, UR11, UR42, UR5 ;  /* 0x0000002a0b0682a4 */ /* 0x000fe4000f8e0205 */
[----:B------:R-:W-:Y:S01]  /*5490*/  UIMAD UR4, UR54, UR9, UR37 ;  /* 0x00000009360472a4 */ /* 0x000fe2000f8e0225 */
[----:B------:R-:W-:Y:S02]  /*54a0*/  @!UP0 UMOV UR5, UR10 ;  /* 0x0000000a00058c82 */ /* 0x000fe40008000000 */
[----:B------:R-:W-:Y:S02]  /*54b0*/  UIMAD UR38, UR5, UR43, UR7 ;  /* 0x0000002b052672a4 */ /* 0x000fe4000f8e0207 */
[----:B------:R-:W-:Y:S11]  /*54c0*/  UIMAD UR37, UR6, UR54, UR4 ;  /* 0x00000036062572a4 */ /* 0x000ff6000f8e0204 */
[----:B------:R-:W-:Y:S01]  /*54d0*/  @!UPT UIADD3 URZ, UPT, UPT, URZ, URZ, URZ ;  /* 0x000000fffffff290 */ /* 0x000fe2000fffe0ff */
.L_x_88:
[----:B------:R-:W-:Y:S01]  /*54e0*/  UISETP.NE.AND UP0, UPT, UR39, 0x1, UPT ;  /* 0x000000012700788c */ /* 0x000fe2000bf05270 */
[----:B------:R-:W-:Y:S01]  /*54f0*/  IADD3 R78, PT, PT, R78, 0x1, RZ ;  /* 0x000000014e4e7810 */ /* 0x000fe20007ffe0ff */
[----:B------:R-:W-:Y:S02]  /*5500*/  USHF.L.U32 UR50, UR16, 0x6, URZ ;  /* 0x0000000610327899 */ /* 0x000fe400080006ff */
[----:B------:R-:W-:Y:S07]  /*5510*/  USHF.L.U32 UR49, UR20, 0x7, URZ ;  /* 0x0000000714317899 */ /* 0x000fee00080006ff */
[----:B------:R-:W2:Y:S01]  /*5520*/  @!UP0 LDCU.128 UR12, c[0x0][0xb10] ;  /* 0x00016200ff0c87ac */ /* 0x000ea20008000c00 */
[----:B------:R-:W3:Y:S01]  /*5530*/  @!UP0 LDCU UR5, c[0x0][0xb0c] ;  /* 0x00016180ff0587ac */ /* 0x000ee20008000800 */
[----:B------:R-:W4:Y:S01]  /*5540*/  @!UP0 LDCU UR10, c[0x0][0xb20] ;  /* 0x00016400ff0a87ac */ /* 0x000f220008000800 */
[----:B--2---:R-:W-:Y:S02]  /*5550*/  UIMAD.WIDE.U32 UR8, UR38, UR12, URZ ;  /* 0x0000000c260872a5 */ /* 0x004fe4000f8e00ff */
[----:B------:R-:W-:Y:S02]  /*5560*/  UIMAD.WIDE.U32 UR6, UR37, UR15, URZ ;  /* 0x0000000f250672a5 */ /* 0x000fe4000f8e00ff */
[----:B------:R-:W-:Y:S03]  /*5570*/  @!UP0 UISETP.NE.AND UP1, UPT, UR14, 0x1, UPT ;  /* 0x000000010e00888c */ /* 0x000fe6000bf25270 */
[----:B------:R-:W-:Y:S01]  /*5580*/  @!UP0 UMOV UR4, UR9 ;  /* 0x0000000900048c82 */ /* 0x000fe20008000000 */
[----:B---3--:R-:W-:Y:S02]  /*5590*/  @!UP0 UISETP.NE.AND UP2, UPT, UR5, 0x1, UPT ;  /* 0x000000010500888c */ /* 0x008fe4000bf45270 */
[----:B------:R-:W-:Y:S01]  /*55a0*/  @!UP0 USHF.R.U32.HI UR4, URZ, UR13, UR4 ;  /* 0x0000000dff048299 */ /* 0x000fe20008011604 */
[----:B------:R-:W-:Y:S02]  /*55b0*/  @!UP0 UMOV UR6, UR7 ;  /* 0x0000000700068c82 */ /* 0x000fe40008000000 */
[----:B----4-:R-:W-:Y:S02]  /*55c0*/  @!UP0 USHF.R.U32.HI UR6, URZ, UR10, UR6 ;  /* 0x0000000aff068299 */ /* 0x010fe40008011606 */
[----:B------:R-:W-:Y:S02]  /*55d0*/  @!UP0 USEL UR7, UR38, UR4, !UP2 ;  /* 0x0000000426078287 */ /* 0x000fe4000d000000 */
[----:B------:R-:W-:Y:S04]  /*55e0*/  @!UP0 USEL UR6, UR37, UR6, !UP1 ;  /* 0x0000000625068287 */ /* 0x000fe8000c800000 */
[----:B------:R-:W-:Y:S02]  /*55f0*/  @!UP0 UIADD3 UR4, UPT, UPT, -UR7, UR6, URZ ;  /* 0x0000000607048290 */ /* 0x000fe4000fffe1ff */
[----:B------:R-:W-:Y:S02]  /*5600*/  @!UP0 UIADD3 UR6, UPT, UPT, UR7, -UR6, URZ ;  /* 0x8000000607068290 */ /* 0x000fe4000fffe0ff */
[----:B------:R-:W-:Y:S02]  /*5610*/  @!UP0 UIMAD UR38, UR4, UR5, UR38 ;  /* 0x00000005042682a4 */ /* 0x000fe4000f8e0226 */
[----:B------:R-:W-:Y:S02]  /*5620*/  @!UP0 UIMAD UR37, UR6, UR14, UR37 ;  /* 0x0000000e062582a4 */ /* 0x000fe4000f8e0225 */
[----:B------:R-:W-:Y:S09]  /*5630*/  ULOP3.LUT UP0, URZ, UR62, 0x1b0, URZ, 0xc0, !UPT ;  /* 0x000001b03eff7892 */ /* 0x000ff2000f80c0ff */
[----:B------:R-:W-:Y:S05]  /*5640*/  BRA.U !UP0, `(.L_x_89) ;  /* 0x0000000108407547 */ /* 0x000fea000b800000 */
[----:B------:R-:W2:Y:S01]  /*5650*/  LDCU.64 UR8, c[0x4][0x80] ;  /* 0x01001000ff0877ac */ /* 0x000ea20008000a00 */
[----:B------:R-:W-:Y:S01]  /*5660*/  MOV R3, 0x0 ;  /* 0x0000000000037802 */ /* 0x000fe20000000f00 */
[----:B------:R-:W-:Y:S02]  /*5670*/  HFMA2 R12, -RZ, RZ, 0, 5.9604644775390625e-08 ;  /* 0x00000001ff0c7431 */ /* 0x000fe400000001ff */
[----:B------:R-:W-:Y:S02]  /*5680*/  IMAD.MOV.U32 R8, RZ, RZ, 0x70 ;  /* 0x00000070ff087424 */ /* 0x000fe400078e00ff */
[----:B------:R-:W-:Y:S01]  /*5690*/  IMAD.MOV.U32 R13, RZ, RZ, RZ ;  /* 0x000000ffff0d7224 */ /* 0x000fe200078e00ff */
[----:B------:R-:W3:Y:S01]  /*56a0*/  LDCU.64 UR6, c[0x4][0x88] ;  /* 0x01001100ff0677ac */ /* 0x000ee20008000a00 */
[----:B------:R-:W4:Y:S01]  /*56b0*/  LDC.64 R2, c[0x4][R3] ;  /* 0x0100000003027b82 */ /* 0x000f220000000a00 */
[----:B------:R-:W1:Y:S01]  /*56c0*/  LDCU.64 UR4, c[0x4][0x8] ;  /* 0x01000100ff0477ac */ /* 0x000e620008000a00 */
[----:B--2---:R-:W-:Y:S01]  /*56d0*/  MOV R5, UR9 ;  /* 0x0000000900057c02 */ /* 0x004fe20008000f00 */
[----:B------:R-:W-:Y:S01]  /*56e0*/  IMAD.U32 R4, RZ, RZ, UR8 ;  /* 0x00000008ff047e24 */ /* 0x000fe2000f8e00ff */
[----:B---3--:R-:W-:Y:S01]  /*56f0*/  MOV R7, UR7 ;  /* 0x0000000700077c02 */ /* 0x008fe20008000f00 */
[----:B------:R-:W-:Y:S01]  /*5700*/  IMAD.U32 R6, RZ, RZ, UR6 ;  /* 0x00000006ff067e24 */ /* 0x000fe2000f8e00ff */
[----:B-1----:R-:W-:Y:S01]  /*5710*/  MOV R11, UR5 ;  /* 0x00000005000b7c02 */ /* 0x002fe20008000f00 */
[----:B------:R-:W-:Y:S02]  /*5720*/  IMAD.U32 R10, RZ, RZ, UR4 ;  /* 0x00000004ff0a7e24 */ /* 0x000fe4000f8e00ff */
[----:B------:R-:W-:Y:S07]  /*5730*/  LEPC R20, `(.L_x_89) ;  /* 0x000000001014794e */ /* 0x000fee0000000000 */
[----:B----45:R-:W-:Y:S05]  /*5740*/  CALL.ABS.NOINC R2 ;  /* 0x0000000002007343 */ /* 0x030fea0003c00000 */
.L_x_89:
[----:B------:R-:W-:Y:S01]  /*5750*/  LOP3.LUT P0, RZ, R85, 0x1b0, RZ, 0xc0, !PT ;  /* 0x000001b055ff7812 */ /* 0x000fe2000780c0ff */
[----:B------:R-:W-:Y:S11]  /*5760*/  BSSY.RECONVERGENT B6, `(.L_x_90) ;  /* 0x0000013000067945 */ /* 0x000ff60003800200 */
[----:B------:R-:W-:Y:S01]  /*5770*/  @!UPT UIADD3 URZ, UPT, UPT, URZ, URZ, URZ ;  /* 0x000000fffffff290 */ /* 0x000fe2000fffe0ff */
[----:B------:R-:W-:Y:S05]  /*5780*/  @!P0 BRA `(.L_x_91) ;  /* 0x0000000000408947 */ /* 0x000fea0003800000 */
        /* <DEDUP_REMOVED lines=16> */
.L_x_91:
[----:B------:R-:W-:Y:S05]  /*5890*/  BSYNC.RECONVERGENT B6 ;  /* 0x0000000000067941 */ /* 0x000fea0003800200 */
.L_x_90:
[----:B------:R-:W-:Y:S01]  /*58a0*/  R2UR UR4, R77 ;  /* 0x000000004d0472ca */ /* 0x000fe200000e0000 */
[----:B------:R-:W-:Y:S01]  /*58b0*/  UISETP.NE.U32.AND UP0, UPT, UR60, URZ, UPT ;  /* 0x000000ff3c00728c */ /* 0x000fe2000bf05070 */
[----:B------:R-:W-:Y:S02]  /*58c0*/  ISETP.NE.U32.AND P4, PT, R72, RZ, PT ;  /* 0x000000ff4800720c */ /* 0x000fe40003f85070 */
[----:B------:R-:W-:Y:S01]  /*58d0*/  ISETP.NE.U32.AND P2, PT, RZ, UR56, PT ;  /* 0x00000038ff007c0c */ /* 0x000fe2000bf45070 */
[----:B------:R-:W-:Y:S01]  /*58e0*/  UISETP.NE.AND.EX UP1, UPT, UR61, URZ, UPT, UP0 ;  /* 0x000000ff3d00728c */ /* 0x000fe2000bf25300 */
[----:B------:R-:W-:Y:S01]  /*58f0*/  ISETP.NE.AND.EX P4, PT, R73, RZ, PT, P4 ;  /* 0x000000ff4900720c */ /* 0x000fe20003f85340 */
[----:B------:R-:W-:Y:S01]  /*5900*/  UPLOP3.LUT UP0, UPT, UPT, UPT, UPT, 0x40, 0x4 ;  /* 0x000000000004789c */ /* 0x000fe20003f0e870 */
[----:B------:R-:W-:Y:S05]  /*5910*/  ISETP.NE.AND.EX P2, PT, RZ, UR57, PT, P2 ;  /* 0x00000039ff007c0c */ /* 0x000fea000bf45320 */
[----:B------:R-:W-:Y:S06]  /*5920*/  UISETP.NE.AND UP2, UPT, UR4, URZ, UPT ;  /* 0x000000ff0400728c */ /* 0x000fec000bf45270 */
[----:B------:R-:W-:Y:S05]  /*5930*/  PLOP3.LUT P1, PT, PT, PT, UP2, 0x80, 0x8 ;  /* 0x000000000008781c */ /* 0x000fea0003f2f028 */
[----:B------:R-:W-:Y:S06]  /*5940*/  @UP2 UPLOP3.LUT UP0, UPT, UPT, UPT, UP1, 0x80, 0x8 ;  /* 0x000000000008289c */ /* 0x000fec0003f0f010 */
[----:B------:R-:W-:Y:S01]  /*5950*/  PLOP3.LUT P0, PT, PT, PT, UP0, 0x80, 0x8 ;  /* 0x000000000008781c */ /* 0x000fe20003f0f008 */
[----:B------:R-:W-:Y:S01]  /*5960*/  @!UPT UIADD3 URZ, UPT, UPT, URZ, URZ, URZ ;  /* 0x000000fffffff290 */ /* 0x000fe2000fffe0ff */
[----:B------:R-:W-:Y:S11]  /*5970*/  BRA.U !UP1, `(.L_x_92) ;  /* 0x00000001093c7547 */ /* 0x000ff6000b800000 */
[----:B------:R-:W-:Y:S01]  /*5980*/  UISETP.NE.U32.AND UP0, UPT, UR56, URZ, UPT ;  /* 0x000000ff3800728c */ /* 0x000fe2000bf05070 */
[----:B-1----:R-:W-:Y:S01]  /*5990*/  HFMA2 R0, -RZ, RZ, 0, 5.9604644775390625e-08 ;  /* 0x00000001ff007431 */ /* 0x002fe200000001ff */
[----:B------:R-:W1:Y:S01]  /*59a0*/  LDCU.64 UR8, c[0x0][0x358] ;  /* 0x00006b00ff0877ac */ /* 0x000e620008000a00 */
[----:B------:R-:W-:Y:S01]  /*59b0*/  IMAD.MOV.U32 R74, RZ, RZ, 0x1 ;  /* 0x00000001ff4a7424 */ /* 0x000fe200078e00ff */
[----:B------:R-:W-:Y:S06]  /*59c0*/  UISETP.NE.AND.EX UP0, UPT, UR57, URZ, UPT, UP0 ;  /* 0x000000ff3900728c */ /* 0x000fec000bf05300 */
[----:B------:R-:W-:Y:S05]  /*59d0*/  PLOP3.LUT P3, PT, PT, PT, UP0, 0x80, 0x8 ;  /* 0x000000000008781c */ /* 0x000fea0003f6f008 */
[----:B------:R-:W2:Y:S01]  /*59e0*/  @UP0 LDCU.64 UR4, c[0x0][0x888] ;  /* 0x00011100ff0407ac */ /* 0x000ea20008000a00 */
[----:B------:R-:W-:Y:S07]  /*59f0*/  @UP0 UIMAD UR6, UR36, UR60, URZ ;  /* 0x0000003c240602a4 */ /* 0x000fee000f8e02ff */
[----:B------:R-:W-:Y:S01]  /*5a00*/  @!P3 PRMT R74, R0, 0x7610, R74 ;  /* 0x00007610004ab816 */ /* 0x000fe2000000004a */
[----:B--2---:R-:W-:Y:S06]  /*5a10*/  @UP0 UIMAD.WIDE UR4, UR6, 0x4, UR4 ;  /* 0x00000004060408a5 */ /* 0x004fec000f8e0204 */
[----:B-----5:R-:W-:Y:S01]  /*5a20*/  IMAD.U32 R40, RZ, RZ, UR4 ;  /* 0x00000004ff287e24 */ /* 0x020fe2000f8e00ff */
[----:B------:R-:W-:Y:S04]  /*5a30*/  MOV R41, UR5 ;  /* 0x0000000500297c02 */ /* 0x000fe80008000f00 */
[----:B------:R-:W2:Y:S01]  /*5a40*/  @!UP0 LDCU UR4, c[0x0][0x880] ;  /* 0x00011000ff0487ac */ /* 0x000ea20008000800 */
[----:B-1----:R3:W5:Y:S02]  /*5a50*/  @P3 LDG.E R40, desc[UR8][R40.64] ;  /* 0x0000000828283981 */ /* 0x002764000c1e1900 */
[----:B--23--:R-:W-:Y:S02]  /*5a60*/  @!P3 IMAD.U32 R40, RZ, RZ, UR4 ;  /* 0x00000004ff28be24 */ /* 0x00cfe4000f8e00ff */
.L_x_92:
[----:B------:R-:W-:Y:S05]  /*5a70*/  @!P4 BRA `(.L_x_93) ;  /* 0x000000000024c947 */ /* 0x000fea0003800000 */
[----:B------:R-:W-:Y:S01]  /*5a80*/  ISETP.NE.U32.AND P3, PT, R70, RZ, PT ;  /* 0x000000ff4600720c */ /* 0x000fe20003f65070 */
[----:B------:R-:W2:Y:S03]  /*5a90*/  LDCU.64 UR4, c[0x0][0x358] ;  /* 0x00006b00ff0477ac */ /* 0x000ea60008000a00 */
[----:B------:R-:W-:Y:S11]  /*5aa0*/  ISETP.NE.AND.EX P3, PT, R71, RZ, PT, P3 ;  /* 0x000000ff4700720c */ /* 0x000ff60003f65330 */
[----:B------:R-:W-:Y:S02]  /*5ab0*/  @!UPT UIADD3 URZ, UPT, UPT, URZ, URZ, URZ ;  /* 0x000000fffffff290 */ /* 0x000fe4000fffe0ff */
[----:B------:R-:W3:Y:S01]  /*5ac0*/  @P3 LDC.64 R2, c[0x0][0x8a8] ;  /* 0x00022a00ff023b82 */ /* 0x000ee20000000a00 */
[----:B-1----:R-:W-:Y:S04]  /*5ad0*/  @P3 IMAD R0, R72, UR36, RZ ;  /* 0x0000002448003c24 */ /* 0x002fe8000f8e02ff */
[----:B---3--:R-:W-:Y:S05]  /*5ae0*/  @P3 IMAD.WIDE R2, R0, 0x4, R2 ;  /* 0x0000000400023825 */ /* 0x008fea00078e0202 */
[----:B--2--5:R2:W5:Y:S02]  /*5af0*/  @P3 LDG.E R38, desc[UR4][R2.64] ;  /* 0x0000000402263981 */ /* 0x024564000c1e1900 */
[----:B--2---:R-:W3:Y:S02]  /*5b00*/  @!P3 LDC R38, c[0x0][0x8a0] ;  /* 0x00022800ff26bb82 */ /* 0x004ee40000000800 */
.L_x_93:
[----:B-----5:R-:W-:Y:S01]  /*5b10*/  ISETP.NE.AND P4, PT, R40, RZ, PT ;  /* 0x000000ff2800720c */ /* 0x020fe20003f85270 */
[----:B------:R-:W-:Y:S01]  /*5b20*/  BSSY B1, `(.L_x_94) ;  /* 0x0000042000017945 */ /* 0x000fe20003800000 */
[----:B------:R-:W-:Y:S01]  /*5b30*/  SEL R6, RZ, 0xffffffff, P2 ;  /* 0xffffffffff067807 */ /* 0x000fe20001000000 */
[----:B------:R-:W-:Y:S01]  /*5b40*/  IMAD.MOV.U32 R56, RZ, RZ, 0x1 ;  /* 0x00000001ff387424 */ /* 0x000fe200078e00ff */
[----:B------:R-:W-:Y:S02]  /*5b50*/  LOP3.LUT P3, RZ, R74, 0xff, RZ, 0xc0, !PT ;  /* 0x000000ff4aff7812 */ /* 0x000fe4000786c0ff */
[----:B------:R-:W-:Y:S02]  /*5b60*/  CS2R R46, SRZ ;  /* 0x00000000002e7805 */ /* 0x000fe4000001ff00 */
[----:B-1----:R-:W-:Y:S02]  /*5b70*/  @P1 SEL R0, RZ, 0xffffffff, P4 ;  /* 0xffffffffff001807 */ /* 0x002fe40002000000 */
[----:B------:R-:W-:Y:S02]  /*5b80*/  CS2R R44, SRZ ;  /* 0x00000000002c7805 */ /* 0x000fe4000001ff00 */
[----:B------:R-:W-:Y:S02]  /*5b90*/  LEA R3, R81, UR44, 0x3 ;  /* 0x0000002c51037c11 */ /* 0x000fe4000f8e18ff */
[----:B------:R-:W-:Y:S02]  /*5ba0*/  CS2R R50, SRZ ;  /* 0x0000000000327805 */ /* 0x000fe4000001ff00 */
[----:B------:R-:W-:Y:S02]  /*5bb0*/  @P0 SEL R0, R6, R0, !P3 ;  /* 0x0000000006000207 */ /* 0x000fe40005800000 */
[----:B------:R-:W-:Y:S02]  /*5bc0*/  CS2R R48, SRZ ;  /* 0x0000000000307805 */ /* 0x000fe4000001ff00 */
[----:B------:R-:W-:Y:S02]  /*5bd0*/  LEA R43, R36, UR44, 0x3 ;  /* 0x0000002c242b7c11 */ /* 0x000fe4000f8e18ff */
[----:B------:R-:W-:Y:S02]  /*5be0*/  @P1 LOP3.LUT R0, R0, 0x1, RZ, 0xc0, !PT ;  /* 0x0000000100001812 */ /* 0x000fe400078ec0ff */
[----:B------:R-:W-:Y:S02]  /*5bf0*/  SHF.L.U32 R4, R83, 0x1f, RZ ;  /* 0x0000001f53047819 */ /* 0x000fe400000006ff */
[----:B------:R-:W-:Y:S02]  /*5c00*/  ISETP.NE.U32.OR P6, PT, R0, 0x1, !P1 ;  /* 0x000000010000780c */ /* 0x000fe40004fc5470 */
[----:B------:R-:W-:Y:S02]  /*5c10*/  PLOP3.LUT P2, PT, PT, PT, UP1, 0x80, 0x8 ;  /* 0x000000000008781c */ /* 0x000fe40003f4f018 */
[----:B------:R-:W-:Y:S02]  /*5c20*/  LEA.HI R39, R36, R36, RZ, 0x1 ;  /* 0x0000002424277211 */ /* 0x000fe400078f08ff */
[----:B------:R-:W-:Y:S02]  /*5c30*/  SEL R5, RZ, 0xffffffff, P4 ;  /* 0xffffffffff057807 */ /* 0x000fe40002000000 */
[----:B------:R-:W-:Y:S05]  /*5c40*/  P2R R2, PR, RZ, 0x40 ;  /* 0x00000040ff027803 */ /* 0x000fea0000000000 */
[----:B------:R-:W-:Y:S02]  /*5c50*/  @P6 SHF.L.U32 R0, R80, 0x1f, RZ ;  /* 0x0000001f50006819 */ /* 0x000fe400000006ff */
[----:B------:R-:W-:Y:S02]  /*5c60*/  @P2 SEL R5, R6, R5, !P3 ;  /* 0x0000000506052207 */ /* 0x000fe40005800000 */
[----:B------:R1:W2:Y:S02]  /*5c70*/  @P6 SYNCS.PHASECHK.TRANS64.TRYWAIT P1, [R3+URZ+0x50], R0 ;  /* 0x00005000030065a7 */ /* 0x0002a400080211ff */
[----:B------:R-:W-:Y:S04]  /*5c80*/  LOP3.LUT R5, R5, 0x1, RZ, 0xc0, !PT ;  /* 0x0000000105057812 */ /* 0x000fe800078ec0ff */
[----:B------:R-:W-:Y:S04]  /*5c90*/  ISETP.NE.U32.AND P5, PT, R5, 0x1, PT ;  /* 0x000000010500780c */ /* 0x000fe80003fa5070 */
[----:B------:R-:W-:Y:S01]  /*5ca0*/  P2R R57, PR, RZ, 0x20 ;  /* 0x00000020ff397803 */ /* 0x000fe20000000000 */
[----:B------:R4:W3:Y:S01]  /*5cb0*/  SYNCS.PHASECHK.TRANS64.TRYWAIT P0, [R43+URZ+0xa0], R4 ;  /* 0x0000a0042b0075a7 */ /* 0x0008e200080011ff */
[C---:B-1----:R-:W-:Y:S01]  /*5cc0*/  IMAD.SHL.U32 R0, R39.reuse, 0x40, RZ ;  /* 0x0000004027007824 */ /* 0x042fe200078e00ff */
[----:B------:R-:W-:Y:S04]  /*5cd0*/  LOP3.LUT R39, R39, 0xffe, RZ, 0xc0, !PT ;  /* 0x00000ffe27277812 */ /* 0x000fe800078ec0ff */
[----:B------:R-:W-:Y:S01]  /*5ce0*/  LOP3.LUT R0, R0, 0xffffff80, RZ, 0xc0, !PT ;  /* 0xffffff8000007812 */ /* 0x000fe200078ec0ff */
[----:B------:R-:W-:Y:S04]  /*5cf0*/  IMAD.IADD R39, R36, 0x1, -R39 ;  /* 0x0000000124277824 */ /* 0x000fe800078e0a27 */
[----:B------:R-:W-:Y:S04]  /*5d00*/  IMAD.IADD R0, R37, 0x1, R0 ;  /* 0x0000000125007824 */ /* 0x000fe800078e0200 */
[----:B------:R-:W-:Y:S01]  /*5d10*/  IMAD R39, R39, 0x100000, R0 ;  /* 0x0010000027277824 */ /* 0x000fe200078e0200 */
[----:B--2---:R-:W-:Y:S01]  /*5d20*/  @P6 SEL R56, RZ, 0x1, !P1 ;  /* 0x00000001ff386807 */ /* 0x004fe20004800000 */
[----:B----4-:R-:W-:Y:S06]  /*5d30*/  @!P6 BRA `(.L_x_95) ;  /* 0x000000000080e947 */ /* 0x010fec0003800000 */
[----:B------:R-:W-:Y:S01]  /*5d40*/  @P5 IMAD R6, R81, 0x1000, R69 ;  /* 0x0000100051065824 */ /* 0x000fe200078e0245 */
[----:B------:R-:W-:Y:S01]  /*5d50*/  ISETP.NE.AND P1, PT, R56, RZ, PT ;  /* 0x000000ff3800720c */ /* 0x000fe20003f25270 */
[----:B------:R-:W-:Y:S01]  /*5d60*/  BSSY B0, `(.L_x_96) ;  /* 0x000000b000007945 */ /* 0x000fe20003800000 */
[----:B------:R-:W-:Y:S01]  /*5d70*/  CS2R R50, SRZ ;  /* 0x0000000000327805 */ /* 0x000fe2000001ff00 */
[----:B------:R-:W-:Y:S01]  /*5d80*/  @P5 VIADD R5, R6, UR44 ;  /* 0x0000002c06055c36 */ /* 0x000fe20008000000 */
[----:B------:R-:W-:Y:S02]  /*5d90*/  CS2R R48, SRZ ;  /* 0x0000000000307805 */ /* 0x000fe4000001ff00 */
[----:B------:R-:W-:Y:S02]  /*5da0*/  CS2R R46, SRZ ;  /* 0x00000000002e7805 */ /* 0x000fe4000001ff00 */
[----:B------:R-:W-:Y:S01]  /*5db0*/  CS2R R44, SRZ ;  /* 0x00000000002c7805 */ /* 0x000fe2000001ff00 */
[----:B------:R-:W-:Y:S04]  /*5dc0*/  @P5 IMAD R5, R84, -0x10, R5 ;  /* 0xfffffff054055824 */ /* 0x000fe800078e0205 */
[----:B------:R-:W-:Y:S05]  /*5dd0*/  @P1 BRA `(.L_x_97) ;  /* 0x00000000000c1947 */ /* 0x000fea0003800000 */
[----:B------:R-:W-:Y:S04]  /*5de0*/  SHF.L.U32 R0, R80, 0x1f, RZ ;  /* 0x0000001f50007819 */ /* 0x000fe800000006ff */
[----:B------:R-:W1:Y:S02]  /*5df0*/  SYNCS.PHASECHK.TRANS64.TRYWAIT P1, [R3+URZ+0x50], R0 ;  /* 0x00005000030075a7 */ /* 0x000e6400080211ff */
[----:B-1----:R-:W-:Y:S05]  /*5e00*/  @!P1 BRA `(.L_x_98) ;  /* 0x0000002400309947 */ /* 0x002fea0003800000 */
.L_x_97:
[----:B------:R-:W-:Y:S05]  /*5e10*/  BSYNC B0 ;  /* 0x0000000000007941 */ /* 0x000fea0003800000 */
.L_x_96:
[----:B------:R-:W-:Y:S01]  /*5e20*/  ISETP.NE.AND P1, PT, R57, RZ, PT ;  /* 0x000000ff3900720c */ /* 0x000fe20003f25270 */
[----:B-1----:R-:W-:Y:S02]  /*5e30*/  VIADD R3, R3, 0x60 ;  /* 0x0000006003037836 */ /* 0x002fe40000000000 */
[----:B------:R-:W-:Y:S02]  /*5e40*/  IMAD.U32 R0, RZ, RZ, UR45 ;  /* 0x0000002dff007e24 */ /* 0x000fe4000f8e00ff */
[----:B------:R-:W-:Y:S03]  /*5e50*/  VIADD R81, R81, 0x1 ;  /* 0x0000000151517836 */ /* 0x000fe60000000000 */
[----:B------:R-:W-:Y:S05]  /*5e60*/  PRMT R0, R0, 0x654, R3 ;  /* 0x0000065400007816 */ /* 0x000fea0000000003 */
[----:B------:R1:W2:Y:S04]  /*5e70*/  @P1 LDS.128 R48, [R6+UR44+0x200] ;  /* 0x0002002c06301984 */ /* 0x0002a80008000c00 */
[----:B------:R1:W4:Y:S01]  /*5e80*/  @P1 LDS.128 R44, [R5+0x210] ;  /* 0x00021000052c1984 */ /* 0x0003220000000c00 */
[C---:B------:R-:W-:Y:S01]  /*5e90*/  ISETP.NE.AND P1, PT, R81.reuse, 0x2, PT ;  /* 0x000000025100780c */ /* 0x040fe20003f25270 */
[----:B------:R-:W-:Y:S01]  /*5ea0*/  @!PT LDS RZ, [RZ] ;  /* 0x00000000fffff984 */ /* 0x000fe20000000800 */
[----:B------:R-:W-:Y:S01]  /*5eb0*/  @!PT LDS RZ, [RZ] ;  /* 0x00000000fffff984 */ /* 0x000fe20000000800 */
[----:B------:R-:W-:Y:S01]  /*5ec0*/  @!PT LDS RZ, [RZ] ;  /* 0x00000000fffff984 */ /* 0x000fe20000000800 */
[----:B------:R-:W-:Y:S01]  /*5ed0*/  @!PT LDS RZ, [RZ] ;  /* 0x00000000fffff984 */ /* 0x000fe20000000800 */
[----:B------:R5:W-:Y:S06]  /*5ee0*/  MEMBAR.ALL.CTA ;  /* 0x0000000000007992 */ /* 0x000bec0000008000 */
[----:B-----5:R-:W5:Y:S01]  /*5ef0*/  FENCE.VIEW.ASYNC.S ;  /* 0x00000000000073c6 */ /* 0x020f620000000000 */
[----:B------:R-:W-:Y:S01]  /*5f00*/  SEL R81, R81, RZ, P1 ;  /* 0x000000ff51517207 */ /* 0x000fe20000800000 */
[----:B-----5:R5:W-:Y:S02]  /*5f10*/  SYNCS.ARRIVE.TRANS64.RED.A1T0 RZ, [R0+URZ], RZ ;  /* 0x000000ff00ff79a7 */ /* 0x020be400081004ff */
[----:B-----5:R-:W-:Y:S04]  /*5f20*/  SEL R0, RZ, 0x1, P1 ;  /* 0x00000001ff007807 */ /* 0x020fe80000800000 */
[----:B-12---:R-:W-:Y:S02]  /*5f30*/  LOP3.LUT R80, R80, R0, RZ, 0x3c, !PT ;  /* 0x0000000050507212 */ /* 0x006fe400078e3cff */
.L_x_95:
[----:B------:R-:W-:Y:S05]  /*5f40*/  BSYNC B1 ;  /* 0x0000000000017941 */ /* 0x000fea0003800000 */
.L_x_94:
[----:B------:R-:W-:Y:S04]  /*5f50*/  SHF.R.U32.HI R0, RZ, 0x15, R39 ;  /* 0x00000015ff007819 */ /* 0x000fe80000011627 */
[----:B------:R-:W-:Y:S01]  /*5f60*/  LOP3.LUT P1, RZ, R0, 0x3, R75, 0x48, !PT ;  /* 0x0000000300ff7812 */ /* 0x000fe2000782484b */
[----:B------:R-:W-:Y:S01]  /*5f70*/  @!UPT UIADD3 URZ, UPT, UPT, URZ, URZ, URZ ;  /* 0x000000fffffff290 */ /* 0x000fe2000fffe0ff */
[----:B---3--:R-:W-:Y:S11]  /*5f80*/  @P0 BRA `(.L_x_99) ;  /* 0x0000000000080947 */ /* 0x008ff60003800000 */
[----:B------:R-:W1:Y:S02]  /*5f90*/  SYNCS.PHASECHK.TRANS64.TRYWAIT P0, [R43+URZ+0xa0], R4 ;  /* 0x0000a0042b0075a7 */ /* 0x000e6400080011ff */
[----:B-1----:R-:W-:Y:S05]  /*5fa0*/  @!P0 BRA `(.L_x_100) ;  /* 0x0000002000dc8947 */ /* 0x002fea0003800000 */
.L_x_99:
        /* <DEDUP_REMOVED lines=8> */
[----:B------:R-:W5:Y:S01]  /*6030*/  LDCU.64 UR4, c[0x4][0x10] ;  /* 0x01000200ff0477ac */ /* 0x000f620008000a00 */
[----:B--2---:R-:W-:Y:S01]  /*6040*/  MOV R5, UR9 ;  /* 0x0000000900057c02 */ /* 0x004fe20008000f00 */
[----:B-1----:R-:W-:Y:S01]  /*6050*/  IMAD.U32 R4, RZ, RZ, UR8 ;  /* 0x00000008ff047e24 */ /* 0x002fe2000f8e00ff */
[----:B---3--:R-:W-:Y:S01]  /*6060*/  MOV R7, UR7 ;  /* 0x0000000700077c02 */ /* 0x008fe20008000f00 */
[----:B------:R-:W-:Y:S01]  /*6070*/  IMAD.U32 R6, RZ, RZ, UR6 ;  /* 0x00000006ff067e24 */ /* 0x000fe2000f8e00ff */
[----:B-----5:R-:W-:Y:S01]  /*6080*/  MOV R11, UR5 ;  /* 0x00000005000b7c02 */ /* 0x020fe20008000f00 */
[----:B------:R-:W-:Y:S02]  /*6090*/  IMAD.U32 R10, RZ, RZ, UR4 ;  /* 0x00000004ff0a7e24 */ /* 0x000fe4000f8e00ff */
[----:B------:R-:W-:Y:S07]  /*60a0*/  LEPC R20, `(.L_x_101) ;  /* 0x000000001014794e */ /* 0x000fee0000000000 */
[----:B----4-:R-:W-:Y:S05]  /*60b0*/  CALL.ABS.NOINC R14 ;  /* 0x000000000e007343 */ /* 0x010fea0003c00000 */
.L_x_101:
[----:B------:R-:W-:Y:S05]  /*60c0*/  WARPSYNC.ALL ;  /* 0x0000000000007948 */ /* 0x000fea0003800000 */
[----:B------:R-:W-:Y:S01]  /*60d0*/  R2UR UR4, R39 ;  /* 0x00000000270472ca */ /* 0x000fe200000e0000 */
[----:B------:R-:W-:Y:S01]  /*60e0*/  BSSY.RECONVERGENT B0, `(.L_x_102) ;  /* 0x00000a0000007945 */ /* 0x000fe20003800200 */
[----:B------:R-:W-:Y:S02]  /*60f0*/  ISETP.NE.AND P6, PT, R2, RZ, PT ;  /* 0x000000ff0200720c */ /* 0x000fe40003fc5270 */
[C---:B------:R-:W-:Y:S02]  /*6100*/  SHF.L.U32 R2, R48.reuse, 0x10, RZ ;  /* 0x0000001030027819 */ /* 0x040fe400000006ff */
[C---:B------:R-:W-:Y:S02]  /*6110*/  PRMT R3, R48.reuse, 0x8880, RZ ;  /* 0x0000888030037816 */ /* 0x040fe400000000ff */
[----:B------:R-:W-:Y:S02]  /*6120*/  SHF.L.U32 R41, R48, 0x8, RZ ;  /* 0x0000000830297819 */ /* 0x000fe400000006ff */
[----:B------:R-:W-:Y:S02]  /*6130*/  SHF.L.U32 R42, R49, 0x10, RZ ;  /* 0x00000010312a7819 */ /* 0x000fe400000006ff */
[----:B------:R-:W-:Y:S01]  /*6140*/  ISETP.NE.AND P0, PT, R86, RZ, PT ;  /* 0x000000ff5600720c */ /* 0x000fe20003f05270 */
[----:B-1----:R-:W-:Y:S01]  /*6150*/  LDTM.16dp32bit_t0_t15.x32 R4, tmem[UR4] ;  /* 0x00000004000479ee */ /* 0x002fe20008a80000 */
[----:B------:R-:W1:Y:S01]  /*6160*/  LDTM.16dp32bit_t16_t31.x32 R4, tmem[UR4+0x20] ;  /* 0x00002004000479ee */ /* 0x000e620008aa0000 */
[----:B------:R-:W-:Y:S01]  /*6170*/  SHF.R.S32.HI R42, RZ, 0x18, R42 ;  /* 0x00000018ff2a7819 */ /* 0x000fe2000001142a */
[C---:B-1----:R-:W-:Y:S01]  /*6180*/  IMAD R0, R38.reuse, R4, RZ ;  /* 0x0000000426007224 */ /* 0x042fe200078e02ff */
[----:B------:R-:W-:Y:S01]  /*6190*/  SHF.R.S32.HI R4, RZ, 0x18, R2 ;  /* 0x00000018ff047819 */ /* 0x000fe20000011402 */
[C---:B------:R-:W-:Y:S01]  /*61a0*/  IMAD R2, R38.reuse, R5, RZ ;  /* 0x0000000526027224 */ /* 0x040fe200078e02ff */
[----:B------:R-:W-:Y:S01]  /*61b0*/  SHF.R.S32.HI R5, RZ, 0x18, R41 ;  /* 0x00000018ff057819 */ /* 0x000fe20000011429 */
[----:B------:R-:W-:Y:S01]  /*61c0*/  IMAD R0, R3, R40, R0 ;  /* 0x0000002803007224 */ /* 0x000fe200078e0200 */
[----:B------:R-:W-:Y:S01]  /*61d0*/  PRMT R41, R49, 0x8880, RZ ;  /* 0x0000888031297816 */ /* 0x000fe200000000ff */
[----:B------:R-:W-:Y:S02]  /*61e0*/  IMAD R3, R38, R6, RZ ;  /* 0x0000000626037224 */ /* 0x000fe400078e02ff */
[-C--:B------:R-:W-:Y:S01]  /*61f0*/  IMAD R2, R4, R40.reuse, R2 ;  /* 0x0000002804027224 */ /* 0x080fe200078e0202 */
[----:B------:R-:W-:Y:S01]  /*6200*/  SHF.R.S32.HI R4, RZ, 0x18, R48 ;  /* 0x00000018ff047819 */ /* 0x000fe20000011430 */
[----:B------:R-:W-:Y:S02]  /*6210*/  IMAD R7, R38, R7, RZ ;  /* 0x0000000726077224 */ /* 0x000fe400078e02ff */
[-C--:B------:R-:W-:Y:S02]  /*6220*/  IMAD R3, R5, R40.reuse, R3 ;  /* 0x0000002805037224 */ /* 0x080fe400078e0203 */
[----:B------:R-:W-:Y:S02]  /*6230*/  IMAD R7, R4, R40, R7 ;  /* 0x0000002804077224 */ /* 0x000fe400078e0207 */
[C---:B------:R-:W-:Y:S02]  /*6240*/  IMAD R6, R38.reuse, R11, RZ ;  /* 0x0000000b26067224 */ /* 0x040fe400078e02ff */
[C---:B------:R-:W-:Y:S01]  /*6250*/  IMAD R11, R38.reuse, R16, RZ ;  /* 0x00000010260b7224 */ /* 0x040fe200078e02ff */
[----:B------:R-:W-:Y:S01]  /*6260*/  I2IP.S8.S32.SAT R52, R7, R3, RZ ;  /* 0x0000000307347239 */ /* 0x000fe200000014ff */
[C---:B------:R-:W-:Y:S02]  /*6270*/  IMAD R16, R38.reuse, R21, RZ ;  /* 0x0000001526107224 */ /* 0x040fe400078e02ff */
[----:B------:R-:W-:Y:S01]  /*6280*/  IMAD R21, R38, R26, RZ ;  /* 0x0000001a26157224 */ /* 0x000fe200078e02ff */
[----:B------:R-:W-:Y:S01]  /*6290*/  I2IP.S8.S32.SAT R52, R2, R0, R52 ;  /* 0x0000000002347239 */ /* 0x000fe20000001434 */
[C---:B------:R-:W-:Y:S01]  /*62a0*/  IMAD R26, R38.reuse, R31, RZ ;  /* 0x0000001f261a7224 */ /* 0x040fe200078e02ff */
[----:B------:R-:W-:Y:S01]  /*62b0*/  SHF.R.S32.HI R2, RZ, 0x18, R49 ;  /* 0x00000018ff027819 */ /* 0x000fe20000011431 */
[C---:B------:R-:W-:Y:S02]  /*62c0*/  IMAD R3, R38.reuse, R8, RZ ;  /* 0x0000000826037224 */ /* 0x040fe400078e02ff */
[----:B------:R-:W-:Y:S02]  /*62d0*/  IMAD.SHL.U32 R31, R49, 0x100, RZ ;  /* 0x00000100311f7824 */ /* 0x000fe400078e00ff */
[C---:B------:R-:W-:Y:S02]  /*62e0*/  IMAD R8, R38.reuse, R13, RZ ;  /* 0x0000000d26087224 */ /* 0x040fe400078e02ff */
[C---:B------:R-:W-:Y:S01]  /*62f0*/  IMAD R13, R38.reuse, R18, RZ ;  /* 0x00000012260d7224 */ /* 0x040fe200078e02ff */
[----:B------:R-:W-:Y:S01]  /*6300*/  SHF.R.S32.HI R0, RZ, 0x18, R31 ;  /* 0x00000018ff007819 */ /* 0x000fe2000001141f */
[----:B------:R-:W-:Y:S01]  /*6310*/  IMAD R18, R38, R23, RZ ;  /* 0x0000001726127224 */ /* 0x000fe200078e02ff */
[----:B------:R-:W-:Y:S01]  /*6320*/  SHF.L.U32 R31, R50, 0x10, RZ ;  /* 0x00000010321f7819 */ /* 0x000fe200000006ff */
[C---:B------:R-:W-:Y:S02]  /*6330*/  IMAD R4, R38.reuse, R9, RZ ;  /* 0x0000000926047224 */ /* 0x040fe400078e02ff */
[C---:B------:R-:W-:Y:S01]  /*6340*/  IMAD R23, R38.reuse, R28, RZ ;  /* 0x0000001c26177224 */ /* 0x040fe200078e02ff */
[----:B------:R-:W-:Y:S01]  /*6350*/  SHF.R.S32.HI R31, RZ, 0x18, R31 ;  /* 0x00000018ff1f7819 */ /* 0x000fe2000001141f */
[C---:B------:R-:W-:Y:S02]  /*6360*/  IMAD R7, R38.reuse, R12, RZ ;  /* 0x0000000c26077224 */ /* 0x040fe400078e02ff */
[----:B------:R-:W-:Y:S01]  /*6370*/  IMAD R28, R38, R33, RZ ;  /* 0x00000021261c7224 */ /* 0x000fe200078e02ff */
[----:B------:R-:W-:Y:S01]  /*6380*/  PRMT R33, R50, 0x8880, RZ ;  /* 0x0000888032217816 */ /* 0x000fe200000000ff */
[----:B------:R-:W-:Y:S02]  /*6390*/  IMAD R3, R41, R40, R3 ;  /* 0x0000002829037224 */ /* 0x000fe400078e0203 */
[C---:B------:R-:W-:Y:S02]  /*63a0*/  IMAD R12, R38.reuse, R17, RZ ;  /* 0x00000011260c7224 */ /* 0x040fe400078e02ff */
[C---:B------:R-:W-:Y:S02]  /*63b0*/  IMAD R5, R38.reuse, R10, RZ ;  /* 0x0000000a26057224 */ /* 0x040fe400078e02ff */
[----:B------:R-:W-:Y:S02]  /*63c0*/  IMAD R17, R38, R22, RZ ;  /* 0x0000001626117224 */ /* 0x000fe400078e02ff */
[----:B------:R-:W-:Y:S02]  /*63d0*/  IMAD R4, R42, R40, R4 ;  /* 0x000000282a047224 */ /* 0x000fe400078e0204 */
[C---:B------:R-:W-:Y:S02]  /*63e0*/  IMAD R22, R38.reuse, R27, RZ ;  /* 0x0000001b26167224 */ /* 0x040fe400078e02ff */
[----:B------:R-:W-:Y:S01]  /*63f0*/  IMAD R27, R38, R32, RZ ;  /* 0x00000020261b7224 */ /* 0x000fe200078e02ff */
[----:B------:R-:W-:Y:S01]  /*6400*/  SHF.L.U32 R32, R50, 0x8, RZ ;  /* 0x0000000832207819 */ /* 0x000fe200000006ff */
[-C--:B------:R-:W-:Y:S02]  /*6410*/  IMAD R5, R0, R40.reuse, R5 ;  /* 0x0000002800057224 */ /* 0x080fe400078e0205 */
[----:B------:R-:W-:Y:S01]  /*6420*/  IMAD.MOV.U32 R0, RZ, RZ, R33 ;  /* 0x000000ffff007224 */ /* 0x000fe200078e0021 */
[----:B------:R-:W-:Y:S01]  /*6430*/  SHF.R.S32.HI R32, RZ, 0x18, R32 ;  /* 0x00000018ff207819 */ /* 0x000fe20000011420 */
[-C--:B------:R-:W-:Y:S01]  /*6440*/  IMAD R6, R2, R40.reuse, R6 ;  /* 0x0000002802067224 */ /* 0x080fe200078e0206 */
[----:B------:R-:W-:Y:S01]  /*6450*/  SHF.R.S32.HI R2, RZ, 0x18, R50 ;  /* 0x00000018ff027819 */ /* 0x000fe20000011432 */
[----:B------:R-:W-:Y:S01]  /*6460*/  IMAD R7, R0, R40, R7 ;  /* 0x0000002800077224 */ /* 0x000fe200078e0207 */
[----:B------:R-:W-:Y:S01]  /*6470*/  PRMT R0, R51, 0x8880, RZ ;  /* 0x0000888033007816 */ /* 0x000fe200000000ff */
[----:B------:R-:W-:Y:S01]  /*6480*/  IMAD R9, R38, R14, RZ ;  /* 0x0000000e26097224 */ /* 0x000fe200078e02ff */
[----:B------:R-:W-:Y:S01]  /*6490*/  I2IP.S8.S32.SAT R6, R6, R5, RZ ;  /* 0x0000000506067239 */ /* 0x000fe200000014ff */
[-C--:B------:R-:W-:Y:S01]  /*64a0*/  IMAD R8, R31, R40.reuse, R8 ;  /* 0x000000281f087224 */ /* 0x080fe200078e0208 */
[C---:B------:R-:W-:Y:S01]  /*64b0*/  SHF.L.U32 R31, R51.reuse, 0x8, RZ ;  /* 0x00000008331f7819 */ /* 0x040fe200000006ff */
[----:B------:R-:W-:Y:S01]  /*64c0*/  IMAD R10, R38, R15, RZ ;  /* 0x0000000f260a7224 */ /* 0x000fe200078e02ff */
[----:B------:R-:W-:Y:S01]  /*64d0*/  I2IP.S8.S32.SAT R53, R4, R3, R6 ;  /* 0x0000000304357239 */ /* 0x000fe20000001406 */
[-C--:B------:R-:W-:Y:S01]  /*64e0*/  IMAD R9, R32, R40.reuse, R9 ;  /* 0x0000002820097224 */ /* 0x080fe200078e0209 */
[----:B------:R-:W-:Y:S01]  /*64f0*/  SHF.R.S32.HI R5, RZ, 0x18, R31 ;  /* 0x00000018ff057819 */ /* 0x000fe2000001141f */
[-C--:B------:R-:W-:Y:S01]  /*6500*/  IMAD R10, R2, R40.reuse, R10 ;  /* 0x00000028020a7224 */ /* 0x080fe200078e020a */
[----:B------:R-:W-:Y:S01]  /*6510*/  SHF.L.U32 R2, R51, 0x10, RZ ;  /* 0x0000001033027819 */ /* 0x000fe200000006ff */
[----:B------:R-:W-:Y:S01]  /*6520*/  IMAD R11, R0, R40, R11 ;  /* 0x00000028000b7224 */ /* 0x000fe200078e020b */
[----:B------:R-:W-:Y:S01]  /*6530*/  SHF.R.S32.HI R0, RZ, 0x18, R51 ;  /* 0x00000018ff007819 */ /* 0x000fe20000011433 */
[C---:B------:R-:W-:Y:S01]  /*6540*/  IMAD R15, R38.reuse, R20, RZ ;  /* 0x00000014260f7224 */ /* 0x040fe200078e02ff */
[----:B------:R-:W-:Y:S01]  /*6550*/  SHF.R.S32.HI R2, RZ, 0x18, R2 ;  /* 0x00000018ff027819 */ /* 0x000fe20000011402 */
[C---:B------:R-:W-:Y:S01]  /*6560*/  IMAD R14, R38.reuse, R19, RZ ;  /* 0x00000013260e7224 */ /* 0x040fe200078e02ff */
[C---:B----4-:R-:W-:Y:S01]  /*6570*/  SHF.L.U32 R4, R45.reuse, 0x10, RZ ;  /* 0x000000102d047819 */ /* 0x050fe200000006ff */
[----:B------:R-:W-:Y:S01]  /*6580*/  IMAD R19, R38, R24, RZ ;  /* 0x0000001826137224 */ /* 0x000fe200078e02ff */
[----:B------:R-:W-:Y:S01]  /*6590*/  PRMT R3, R45, 0x8880, RZ ;  /* 0x000088802d037816 */ /* 0x000fe200000000ff */
[-C--:B------:R-:W-:Y:S01]  /*65a0*/  IMAD R12, R2, R40.reuse, R12 ;  /* 0x00000028020c7224 */ /* 0x080fe200078e020c */
[----:B------:R-:W-:Y:S01]  /*65b0*/  PRMT R2, R44, 0x8880, RZ ;  /* 0x000088802c027816 */ /* 0x000fe200000000ff */
[-C--:B------:R-:W-:Y:S01]  /*65c0*/  IMAD R13, R5, R40.reuse, R13 ;  /* 0x00000028050d7224 */ /* 0x080fe200078e020d */
[----:B------:R-:W-:Y:S01]  /*65d0*/  SHF.R.S32.HI R4, RZ, 0x18, R4 ;  /* 0x00000018ff047819 */ /* 0x000fe20000011404 */
[----:B------:R-:W-:Y:S01]  /*65e0*/  IMAD R14, R0, R40, R14 ;  /* 0x00000028000e7224 */ /* 0x000fe200078e020e */
[----:B------:R-:W-:Y:S01]  /*65f0*/  MOV R0, R2 ;  /* 0x0000000200007202 */ /* 0x000fe20000000f00 */
[----:B------:R-:W-:Y:S01]  /*6600*/  IMAD.U32 R5, R44, 0x10000, RZ ;  /* 0x000100002c057824 */ /* 0x000fe200078e00ff */
[----:B------:R-:W-:Y:S01]  /*6610*/  I2IP.S8.S32.SAT R9, R10, R9, RZ ;  /* 0x000000090a097239 */ /* 0x000fe200000014ff */
[----:B------:R-:W-:Y:S01]  /*6620*/  IMAD R20, R38, R25, RZ ;  /* 0x0000001926147224 */ /* 0x000fe200078e02ff */
[----:B------:R-:W-:Y:S01]  /*6630*/  I2IP.S8.S32.SAT R13, R14, R13, RZ ;  /* 0x0000000d0e0d7239 */ /* 0x000fe200000014ff */
[----:B------:R-:W-:Y:S01]  /*6640*/  IMAD R15, R0, R40, R15 ;  /* 0x00000028000f7224 */ /* 0x000fe200078e020f */
[----:B------:R-:W-:Y:S01]  /*6650*/  SHF.R.S32.HI R2, RZ, 0x18, R5 ;  /* 0x00000018ff027819 */ /* 0x000fe20000011405 */
[----:B------:R-:W-:Y:S01]  /*6660*/  IMAD R24, R38, R29, RZ ;  /* 0x0000001d26187224 */ /* 0x000fe200078e02ff */
[----:B------:R-:W-:Y:S01]  /*6670*/  SHF.L.U32 R0, R44, 0x8, RZ ;  /* 0x000000082c007819 */ /* 0x000fe200000006ff */
[----:B------:R-:W-:Y:S01]  /*6680*/  IMAD R25, R38, R30, RZ ;  /* 0x0000001e26197224 */ /* 0x000fe200078e02ff */
[----:B------:R-:W-:Y:S01]  /*6690*/  I2IP.S8.S32.SAT R54, R8, R7, R9 ;  /* 0x0000000708367239 */ /* 0x000fe20000001409 */
[----:B------:R-:W-:Y:S01]  /*66a0*/  IMAD R16, R2, R40, R16 ;  /* 0x0000002802107224 */ /* 0x000fe200078e0210 */
[----:B------:R-:W-:Y:S01]  /*66b0*/  SHF.R.S32.HI R0, RZ, 0x18, R0 ;  /* 0x00000018ff007819 */ /* 0x000fe20000011400 */
[----:B------:R-:W-:Y:S01]  /*66c0*/  IMAD R29, R38, R34, RZ ;  /* 0x00000022261d7224 */ /* 0x000fe200078e02ff */
[----:B------:R-:W-:Y:S01]  /*66d0*/  SHF.R.S32.HI R2, RZ, 0x18, R44 ;  /* 0x00000018ff027819 */ /* 0x000fe2000001142c */
[----:B------:R-:W-:Y:S01]  /*66e0*/  IMAD.SHL.U32 R5, R45, 0x100, RZ ;  /* 0x000001002d057824 */ /* 0x000fe200078e00ff */
[----:B------:R-:W-:Y:S01]  /*66f0*/  I2IP.S8.S32.SAT R55, R12, R11, R13 ;  /* 0x0000000b0c377239 */ /* 0x000fe2000000140d */
[-C--:B------:R-:W-:Y:S02]  /*6700*/  IMAD R17, R0, R40.reuse, R17 ;  /* 0x0000002800117224 */ /* 0x080fe400078e0211 */
[-C--:B------:R-:W-:Y:S01]  /*6710*/  IMAD R18, R2, R40.reuse, R18 ;  /* 0x0000002802127224 */ /* 0x080fe200078e0212 */
[----:B------:R-:W-:Y:S01]  /*6720*/  SHF.R.S32.HI R0, RZ, 0x18, R5 ;  /* 0x00000018ff007819 */ /* 0x000fe20000011405 */
[-C--:B------:R-:W-:Y:S01]  /*6730*/  IMAD R19, R3, R40.reuse, R19 ;  /* 0x0000002803137224 */ /* 0x080fe200078e0213 */
[----:B------:R-:W-:Y:S01]  /*6740*/  SHF.R.S32.HI R2, RZ, 0x18, R45 ;  /* 0x00000018ff027819 */ /* 0x000fe2000001142d */
[-C--:B------:R-:W-:Y:S01]  /*6750*/  IMAD R20, R4, R40.reuse, R20 ;  /* 0x0000002804147224 */ /* 0x080fe200078e0214 */
[----:B------:R-:W-:Y:S01]  /*6760*/  SHF.L.U32 R4, R46, 0x10, RZ ;  /* 0x000000102e047819 */ /* 0x000fe200000006ff */
[-C--:B------:R-:W-:Y:S01]  /*6770*/  IMAD R21, R0, R40.reuse, R21 ;  /* 0x0000002800157224 */ /* 0x080fe200078e0215 */
[C---:B------:R-:W-:Y:S01]  /*6780*/  PRMT R0, R46.reuse, 0x8880, RZ ;  /* 0x000088802e007816 */ /* 0x040fe200000000ff */
[----:B------:R1:W-:Y:S01]  /*6790*/  STS.128 [R69+UR44+0x2200], R52 ;  /* 0x0022003445007988 */ /* 0x0003e20008000c2c */
[----:B------:R-:W-:Y:S01]  /*67a0*/  SHF.L.U32 R3, R46, 0x8, RZ ;  /* 0x000000082e037819 */ /* 0x000fe200000006ff */
[-C--:B------:R-:W-:Y:S01]  /*67b0*/  IMAD R22, R2, R40.reuse, R22 ;  /* 0x0000002802167224 */ /* 0x080fe200078e0216 */
[----:B------:R-:W-:Y:S01]  /*67c0*/  SHF.R.S32.HI R2, RZ, 0x18, R4 ;  /* 0x00000018ff027819 */ /* 0x000fe20000011404 */
[-C--:B------:R-:W-:Y:S01]  /*67d0*/  IMAD R23, R0, R40.reuse, R23 ;  /* 0x0000002800177224 */ /* 0x080fe200078e0217 */
[----:B------:R-:W-:Y:S01]  /*67e0*/  SHF.R.S32.HI R3, RZ, 0x18, R3 ;  /* 0x00000018ff037819 */ /* 0x000fe20000011403 */
[----:B------:R-:W-:Y:S01]  /*67f0*/  IMAD R30, R38, R35, RZ ;  /* 0x00000023261e7224 */ /* 0x000fe200078e02ff */
[----:B------:R-:W-:Y:S01]  /*6800*/  SHF.R.S32.HI R0, RZ, 0x18, R46 ;  /* 0x00000018ff007819 */ /* 0x000fe2000001142e */
[-C--:B------:R-:W-:Y:S01]  /*6810*/  IMAD R24, R2, R40.reuse, R24 ;  /* 0x0000002802187224 */ /* 0x080fe200078e0218 */
[----:B------:R-:W-:Y:S01]  /*6820*/  PRMT R2, R47, 0x8880, RZ ;  /* 0x000088802f027816 */ /* 0x000fe200000000ff */
[-C--:B------:R-:W-:Y:S01]  /*6830*/  IMAD R25, R3, R40.reuse, R25 ;  /* 0x0000002803197224 */ /* 0x080fe200078e0219 */
[C---:B------:R-:W-:Y:S01]  /*6840*/  SHF.L.U32 R3, R47.reuse, 0x10, RZ ;  /* 0x000000102f037819 */ /* 0x040fe200000006ff */
[----:B------:R-:W-:Y:S01]  /*6850*/  IMAD.SHL.U32 R4, R47, 0x100, RZ ;  /* 0x000001002f047824 */ /* 0x000fe200078e00ff */
[----:B------:R-:W-:Y:S01]  /*6860*/  SHF.R.S32.HI R5, RZ, 0x18, R47 ;  /* 0x00000018ff057819 */ /* 0x000fe2000001142f */
[-C--:B------:R-:W-:Y:S01]  /*6870*/  IMAD R26, R0, R40.reuse, R26 ;  /* 0x00000028001a7224 */ /* 0x080fe200078e021a */
[----:B------:R-:W-:Y:S01]  /*6880*/  SHF.R.S32.HI R3, RZ, 0x18, R3 ;  /* 0x00000018ff037819 */ /* 0x000fe20000011403 */
[-C--:B------:R-:W-:Y:S01]  /*6890*/  IMAD R27, R2, R40.reuse, R27 ;  /* 0x00000028021b7224 */ /* 0x080fe200078e021b */
[----:B------:R-:W-:Y:S02]  /*68a0*/  SHF.R.S32.HI R4, RZ, 0x18, R4 ;  /* 0x00000018ff047819 */ /* 0x000fe40000011404 */
[----:B------:R-:W-:Y:S01]  /*68b0*/  I2IP.S8.S32.SAT R17, R18, R17, RZ ;  /* 0x0000001112117239 */ /* 0x000fe200000014ff */
[-C--:B------:R-:W-:Y:S01]  /*68c0*/  IMAD R28, R3, R40.reuse, R28 ;  /* 0x00000028031c7224 */ /* 0x080fe200078e021c */
[----:B------:R-:W-:Y:S01]  /*68d0*/  I2IP.S8.S32.SAT R21, R22, R21, RZ ;  /* 0x0000001516157239 */ /* 0x000fe200000014ff */
[-C--:B------:R-:W-:Y:S01]  /*68e0*/  IMAD R29, R4, R40.reuse, R29 ;  /* 0x00000028041d7224 */ /* 0x080fe200078e021d */
[----:B------:R-:W-:Y:S01]  /*68f0*/  I2IP.S8.S32.SAT R16, R16, R15, R17 ;  /* 0x0000000f10107239 */ /* 0x000fe20000001411 */
[----:B------:R-:W-:Y:S01]  /*6900*/  IMAD R30, R5, R40, R30 ;  /* 0x00000028051e7224 */ /* 0x000fe200078e021e */
[----:B------:R-:W-:Y:S02]  /*6910*/  I2IP.S8.S32.SAT R17, R20, R19, R21 ;  /* 0x0000001314117239 */ /* 0x000fe40000001415 */
[----:B------:R-:W-:Y:S02]  /*6920*/  I2IP.S8.S32.SAT R18, R26, R25, RZ ;  /* 0x000000191a127239 */ /* 0x000fe400000014ff */
[----:B------:R-:W-:Y:S02]  /*6930*/  I2IP.S8.S32.SAT R19, R30, R29, RZ ;  /* 0x0000001d1e137239 */ /* 0x000fe400000014ff */
[----:B------:R-:W-:Y:S02]  /*6940*/  IADD3 R2, PT, PT, R69, UR44, RZ ;  /* 0x0000002c45027c10 */ /* 0x000fe4000fffe0ff */
[----:B------:R-:W-:Y:S02]  /*6950*/  SHF.L.U32 R0, R79, 0x4, RZ ;  /* 0x000000044f007819 */ /* 0x000fe400000006ff */
[----:B------:R-:W-:Y:S02]  /*6960*/  I2IP.S8.S32.SAT R18, R24, R23, R18 ;  /* 0x0000001718127239 */ /* 0x000fe40000001412 */
[----:B------:R-:W-:Y:S02]  /*6970*/  I2IP.S8.S32.SAT R19, R28, R27, R19 ;  /* 0x0000001b1c137239 */ /* 0x000fe40000001413 */
[----:B------:R-:W-:Y:S02]  /*6980*/  IADD3 R87, PT, PT, R2, R0, RZ ;  /* 0x0000000002577210 */ /* 0x000fe40007ffe0ff */
[----:B------:R-:W-:Y:S02]  /*6990*/  LEA R3, R81, UR44, 0x3 ;  /* 0x0000002c51037c11 */ /* 0x000fe4000f8e18ff */
[----:B------:R-:W-:Y:S01]  /*69a0*/  @P6 SHF.L.U32 R4, R80, 0x1f, RZ ;  /* 0x0000001f50046819 */ /* 0x000fe200000006ff */
[----:B------:R1:W-:Y:S01]  /*69b0*/  STS.128 [R87+0x2210], R16 ;  /* 0x0022101057007388 */ /* 0x0003e20000000c00 */
[----:B------:R-:W-:Y:S01]  /*69c0*/  @!PT LDS RZ, [RZ] ;  /* 0x00000000fffff984 */ /* 0x000fe20000000800 */
[----:B------:R-:W-:Y:S01]  /*69d0*/  @!PT LDS RZ, [RZ] ;  /* 0x00000000fffff984 */ /* 0x000fe20000000800 */
[----:B------:R-:W-:Y:S01]  /*69e0*/  @!PT LDS RZ, [RZ] ;  /* 0x00000000fffff984 */ /* 0x000fe20000000800 */
[----:B------:R-:W-:Y:S01]  /*69f0*/  @!PT LDS RZ, [RZ] ;  /* 0x00000000fffff984 */ /* 0x000fe20000000800 */
[----:B------:R2:W-:Y:S07]  /*6a00*/  MEMBAR.ALL.CTA ;  /* 0x0000000000007992 */ /* 0x0005ee0000008000 */
[----:B--2---:R-:W2:Y:S02]  /*6a10*/  FENCE.VIEW.ASYNC.S ;  /* 0x00000000000073c6 */ /* 0x004ea40000000000 */
[----:B--2---:R-:W-:Y:S06]  /*6a20*/  BAR.SYNC.DEFER_BLOCKING 0x1, 0x80 ;  /* 0x0042000000007b1d */ /* 0x004fec0000010000 */
[----:B------:R-:W-:Y:S05]  /*6a30*/  @P0 BRA `(.L_x_103) ;  /* 0x0000000000280947 */ /* 0x000fea0003800000 */
[----:B------:R-:W2:Y:S01]  /*6a40*/  LDCU.64 UR6, c[0x0][0x348] ;  /* 0x00006900ff0677ac */ /* 0x000ea20008000a00 */
[----:B------:R-:W-:Y:S01]  /*6a50*/  UIADD3 UR4, UPT, UPT, UR44, 0x2200, URZ ;  /* 0x000022002c047890 */ /* 0x000fe2000fffe0ff */
[----:B------:R-:W-:Y:S05]  /*6a60*/  UMOV UR51, UR36 ;  /* 0x0000002400337c82 */ /* 0x000fea0008000000 */
[----:B------:R-:W-:Y:S04]  /*6a70*/  MOV R85, UR4 ;  /* 0x0000000400557c02 */ /* 0x000fe80008000f00 */
[----:B------:R-:W-:Y:S01]  /*6a80*/  R2UR UR48, R85 ;  /* 0x00000000553072ca */ /* 0x000fe200000e0000 */
[----:B--2---:R-:W-:Y:S04]  /*6a90*/  UIADD3 UR4, UP0, UPT, UR6, 0x680, URZ ;  /* 0x0000068006047890 */ /* 0x004fe8000ff1e0ff */
[----:B------:R-:W-:Y:S09]  /*6aa0*/  UIADD3.X UR5, UPT, UPT, URZ, UR7, URZ, UP0, !UPT ;  /* 0x00000007ff057290 */ /* 0x000ff200087fe4ff */
[----:B------:R2:W-:Y:S01]  /*6ab0*/  UTMASTG.3D [UR48], [UR4] ;  /* 0x00000030040073b5 */ /* 0x0005e20008010000 */
[----:B------:R0:W-:Y:S01]  /*6ac0*/  UTMACMDFLUSH ;  /* 0x00000000000079b7 */ /* 0x0001e20000000000 */
[----:B--2---:R-:W-:Y:S04]  /*6ad0*/  DEPBAR.LE SB0, 0x1 ;  /* 0x000080400000791a */ /* 0x004fe80000000000 */
.L_x_103:
[----:B------:R-:W-:Y:S05]  /*6ae0*/  BSYNC.RECONVERGENT B0 ;  /* 0x0000000000007941 */ /* 0x000fea0003800200 */
.L_x_102:
[----:B------:R-:W-:Y:S06]  /*6af0*/  BAR.SYNC.DEFER_BLOCKING 0x1, 0x80 ;  /* 0x0042000000007b1d */ /* 0x000fec0000010000 */
[----:B------:R-:W2:Y:S01]  /*6b00*/  @P6 SYNCS.PHASECHK.TRANS64.TRYWAIT P0, [R3+URZ+0x50], R4 ;  /* 0x00005004030065a7 */ /* 0x000ea200080011ff */
[----:B------:R-:W-:Y:S01]  /*6b10*/  BSSY B1, `(.L_x_104) ;  /* 0x000001f000017945 */ /* 0x000fe20003800000 */
[----:B--2---:R-:W-:Y:S03]  /*6b20*/  @P6 SEL R56, RZ, 0x1, !P0 ;  /* 0x00000001ff386807 */ /* 0x004fe60004000000 */
[----:B------:R-:W-:Y:S05]  /*6b30*/  @!P6 BRA `(.L_x_105) ;  /* 0x000000000070e947 */ /* 0x000fea0003800000 */
[----:B------:R-:W-:Y:S01]  /*6b40*/  ISETP.NE.AND P1, PT, R57, RZ, PT ;  /* 0x000000ff3900720c */ /* 0x000fe20003f25270 */
[----:B------:R-:W-:Y:S01]  /*6b50*/  BSSY B0, `(.L_x_106) ;  /* 0x0000008000007945 */ /* 0x000fe20003800000 */
[----:B------:R-:W-:Y:S11]  /*6b60*/  ISETP.NE.AND P0, PT, R56, RZ, PT ;  /* 0x000000ff3800720c */ /* 0x000ff60003f05270 */
[----:B------:R-:W-:Y:S04]  /*6b70*/  @P1 IMAD R2, R81, 0x1000, R2 ;  /* 0x0000100051021824 */ /* 0x000fe800078e0202 */
[----:B------:R-:W-:Y:S01]  /*6b80*/  @P1 IMAD.IADD R4, R0, 0x1, R2 ;  /* 0x0000000100041824 */ /* 0x000fe200078e0202 */
[----:B------:R-:W-:Y:S06]  /*6b90*/  @P0 BRA `(.L_x_107) ;  /* 0x00000000000c0947 */ /* 0x000fec0003800000 */
[----:B------:R-:W-:Y:S04]  /*6ba0*/  SHF.L.U32 R0, R80, 0x1f, RZ ;  /* 0x0000001f50007819 */ /* 0x000fe800000006ff */
[----:B------:R-:W2:Y:S02]  /*6bb0*/  SYNCS.PHASECHK.TRANS64.TRYWAIT P0, [R3+URZ+0x50], R0 ;  /* 0x00005000030075a7 */ /* 0x000ea400080011ff */
[----:B--2---:R-:W-:Y:S05]  /*6bc0*/  @!P0 BRA `(.L_x_108) ;  /* 0x0000001400e88947 */ /* 0x004fea0003800000 */
.L_x_107:
[----:B------:R-:W-:Y:S05]  /*6bd0*/  BSYNC B0 ;  /* 0x0000000000007941 */ /* 0x000fea0003800000 */
.L_x_106:
[----:B------:R-:W-:Y:S01]  /*6be0*/  ISETP.NE.AND P0, PT, R57, RZ, PT ;  /* 0x000000ff3900720c */ /* 0x000fe20003f05270 */
[----:B--2---:R-:W-:Y:S02]  /*6bf0*/  VIADD R3, R3, 0x60 ;  /* 0x0000006003037836 */ /* 0x004fe40000000000 */
[----:B------:R-:W-:Y:S02]  /*6c00*/  IMAD.U32 R0, RZ, RZ, UR45 ;  /* 0x0000002dff007e24 */ /* 0x000fe4000f8e00ff */
[----:B------:R-:W-:Y:S03]  /*6c10*/  VIADD R81, R81, 0x1 ;  /* 0x0000000151517836 */ /* 0x000fe60000000000 */
[----:B------:R-:W-:Y:S05]  /*6c20*/  PRMT R0, R0, 0x654, R3 ;  /* 0x0000065400007816 */ /* 0x000fea0000000003 */
[----:B------:R2:W3:Y:S04]  /*6c30*/  @P0 LDS.128 R48, [R2+0x200] ;  /* 0x0002000002300984 */ /* 0x0004e80000000c00 */
        /* <DEDUP_REMOVED lines=11> */
[----:B--23--:R-:W-:Y:S02]  /*6cf0*/  LOP3.LUT R80, R80, R0, RZ, 0x3c, !PT ;  /* 0x0000000050507212 */ /* 0x00cfe400078e3cff */
.L_x_105:
[----:B------:R-:W-:Y:S05]  /*6d00*/  BSYNC B1 ;  /* 0x0000000000017941 */ /* 0x000fea0003800000 */
.L_x_104:
[----:B------:R-:W-:Y:S05]  /*6d10*/  VIADD R0, R39, 0x40 ;  /* 0x0000004027007836 */ /* 0x000fea0000000000 */
[----:B------:R-:W-:Y:S04]  /*6d20*/  SHF.R.U32.HI R0, RZ, 0x15, R0 ;  /* 0x00000015ff007819 */ /* 0x000fe80000011600 */
[----:B------:R-:W-:Y:S11]  /*6d30*/  LOP3.LUT P0, RZ, R0, 0x3, R75, 0x48, !PT ;  /* 0x0000000300ff7812 */ /* 0x000ff6000780484b */
[----:B------:R-:W-:Y:S02]  /*6d40*/  @!UPT UIADD3 URZ, UPT, UPT, URZ, URZ, URZ ;  /* 0x000000fffffff290 */ /* 0x000fe4000fffe0ff */
[----:B------:R-:W-:Y:S05]  /*6d50*/  @!P0 BRA `(.L_x_109) ;  /* 0x0000000000408947 */ /* 0x000fea0003800000 */
[----:B------:R-:W2:Y:S01]  /*6d60*/  LDCU.64 UR8, c[0x4][0x70] ;  /* 0x01000e00ff0877ac */ /* 0x000ea20008000a00 */
[----:B------:R-:W-:Y:S01]  /*6d70*/  MOV R3, 0x0 ;  /* 0x0000000000037802 */ /* 0x000fe20000000f00 */
[----:B------:R-:W-:Y:S02]  /*6d80*/  HFMA2 R12, -RZ, RZ, 0, 5.9604644775390625e-08 ;  /* 0x00000001ff0c7431 */ /* 0x000fe400000001ff */
[----:B------:R-:W-:Y:S02]  /*6d90*/  IMAD.MOV.U32 R8, RZ, RZ, 0x192 ;  /* 0x00000192ff087424 */ /* 0x000fe400078e00ff */
[----:B------:R-:W-:Y:S01]  /*6da0*/  IMAD.MOV.U32 R13, RZ, RZ, RZ ;  /* 0x000000ffff0d7224 */ /* 0x000fe200078e00ff */
[----:B------:R-:W3:Y:S01]  /*6db0*/  LDCU.64 UR6, c[0x4][0x78] ;  /* 0x01000f00ff0677ac */ /* 0x000ee20008000a00 */
[----:B------:R-:W1:Y:S01]  /*6dc0*/  LDC.64 R2, c[0x4][R3] ;  /* 0x0100000003027b82 */ /* 0x000e620000000a00 */
[----:B------:R-:W5:Y:S01]  /*6dd0*/  LDCU.64 UR4, c[0x4][0x10] ;  /* 0x01000200ff0477ac */ /* 0x000f620008000a00 */
[----:B--2---:R-:W-:Y:S01]  /*6de0*/  MOV R5, UR9 ;  /* 0x0000000900057c02 */ /* 0x004fe20008000f00 */
[----:B------:R-:W-:Y:S01]  /*6df0*/  IMAD.U32 R4, RZ, RZ, UR8 ;  /* 0x00000008ff047e24 */ /* 0x000fe2000f8e00ff */
[----:B---3--:R-:W-:Y:S01]  /*6e00*/  MOV R7, UR7 ;  /* 0x0000000700077c02 */ /* 0x008fe20008000f00 */
[----:B------:R-:W-:Y:S01]  /*6e10*/  IMAD.U32 R6, RZ, RZ, UR6 ;  /* 0x00000006ff067e24 */ /* 0x000fe2000f8e00ff */
[----:B-----5:R-:W-:Y:S01]  /*6e20*/  MOV R11, UR5 ;  /* 0x00000005000b7c02 */ /* 0x020fe20008000f00 */
[----:B------:R-:W-:Y:S02]  /*6e30*/  IMAD.U32 R10, RZ, RZ, UR4 ;  /* 0x00000004ff0a7e24 */ /* 0x000fe4000f8e00ff */
[----:B------:R-:W-:Y:S07]  /*6e40*/  LEPC R20, `(.L_x_109) ;  /* 0x000000001014794e */ /* 0x000fee0000000000 */
[----:B-1--4-:R-:W-:Y:S05]  /*6e50*/  CALL.ABS.NOINC R2 ;  /* 0x0000000002007343 */ /* 0x012fea0003c00000 */
.L_x_109:
[----:B------:R-:W-:Y:S01]  /*6e60*/  ISETP.NE.AND P0, PT, R86, RZ, PT ;  /* 0x000000ff5600720c */ /* 0x000fe20003f05270 */
[----:B------:R-:W-:Y:S05]  /*6e70*/  WARPSYNC.ALL ;  /* 0x0000000000007948 */ /* 0x000fea0003800000 */
[----:B------:R-:W-:Y:S01]  /*6e80*/  IMAD.SHL.U32 R66, R49, 0x100, RZ ;  /* 0x0000010031427824 */ /* 0x000fe200078e00ff */
[----:B------:R-:W-:Y:S01]  /*6e90*/  R2UR UR4, R39 ;  /* 0x00000000270472ca */ /* 0x000fe200000e0000 */
[----:B------:R-:W-:Y:S01]  /*6ea0*/  IMAD.SHL.U32 R60, R51, 0x100, RZ ;  /* 0x00000100333c7824 */ /* 0x000fe200078e00ff */
[C---:B------:R-:W-:Y:S01]  /*6eb0*/  SHF.L.U32 R2, R48.reuse, 0x10, RZ ;  /* 0x0000001030027819 */ /* 0x040fe200000006ff */
[----:B-1--4-:R-:W-:Y:S01]  /*6ec0*/  IMAD.SHL.U32 R54, R45, 0x100, RZ ;  /* 0x000001002d367824 */ /* 0x012fe200078e00ff */
[C---:B------:R-:W-:Y:S01]  /*6ed0*/  PRMT R0, R48.reuse, 0x8880, RZ ;  /* 0x0000888030007816 */ /* 0x040fe200000000ff */
[----:B------:R-:W-:Y:S01]  /*6ee0*/  BSSY.RECONVERGENT B0, `(.L_x_110) ;  /* 0x000009f000007945 */ /* 0x000fe20003800200 */
[----:B------:R-:W-:Y:S02]  /*6ef0*/  SHF.L.U32 R3, R48, 0x8, RZ ;  /* 0x0000000830037819 */ /* 0x000fe400000006ff */
[----:B------:R-:W-:Y:S02]  /*6f00*/  SHF.R.S32.HI R2, RZ, 0x18, R2 ;  /* 0x00000018ff027819 */ /* 0x000fe40000011402 */
[----:B------:R-:W-:Y:S02]  /*6f10*/  PRMT R68, R49, 0x8880, RZ ;  /* 0x0000888031447816 */ /* 0x000fe400000000ff */
[----:B------:R-:W-:Y:S01]  /*6f20*/  SHF.R.S32.HI R3, RZ, 0x18, R3 ;  /* 0x00000018ff037819 */ /* 0x000fe20000011403 */
[----:B------:R-:W-:Y:S01]  /*6f30*/  LDTM.16dp32bit_t0_t15.x32 R4, tmem[UR4+0x40] ;  /* 0x00004004000479ee */ /* 0x000fe20008a80000 */
[----:B------:R-:W1:Y:S01]  /*6f40*/  LDTM.16dp32bit_t16_t31.x32 R4, tmem[UR4+0x60] ;  /* 0x00006004000479ee */ /* 0x000e620008aa0000 */
[----:B------:R-:W-:Y:S01]  /*6f50*/  NOP ;  /* 0x0000000000007918 */ /* 0x000fe20000000000 */
[C---:B------:R-:W-:Y:S02]  /*6f60*/  SHF.L.U32 R63, R50.reuse, 0x8, RZ ;  /* 0x00000008323f7819 */ /* 0x040fe400000006ff */
[C---:B------:R-:W-:Y:S02]  /*6f70*/  PRMT R62, R51.reuse, 0x8880, RZ ;  /* 0x00008880333e7816 */ /* 0x040fe400000000ff */
[----:B------:R-:W-:Y:S02]  /*6f80*/  SHF.L.U32 R61, R51, 0x10, RZ ;  /* 0x00000010333d7819 */ /* 0x000fe400000006ff */
[----:B------:R-:W-:Y:S02]  /*6f90*/  R2UR UR5, R43 ;  /* 0x000000002b0572ca */ /* 0x000fe400000e0000 */
[----:B------:R-:W-:Y:S01]  /*6fa0*/  SHF.R.S32.HI R39, RZ, 0x18, R48 ;  /* 0x00000018ff277819 */ /* 0x000fe20000011430 */
[----:B------:R-:W-:Y:S01]  /*6fb0*/  IMAD.SHL.U32 R48, R47, 0x100, RZ ;  /* 0x000001002f307824 */ /* 0x000fe200078e00ff */
[----:B------:R-:W-:Y:S02]  /*6fc0*/  SHF.L.U32 R67, R49, 0x10, RZ ;  /* 0x0000001031437819 */ /* 0x000fe400000006ff */
[C---:B------:R-:W-:Y:S02]  /*6fd0*/  PRMT R65, R50.reuse, 0x8880, RZ ;  /* 0x0000888032417816 */ /* 0x040fe400000000ff */
[----:B------:R-:W-:Y:S02]  /*6fe0*/  SHF.R.S32.HI R41, RZ, 0x18, R49 ;  /* 0x00000018ff297819 */ /* 0x000fe40000011431 */
[----:B------:R-:W-:Y:S02]  /*6ff0*/  SHF.L.U32 R64, R50, 0x10, RZ ;  /* 0x0000001032407819 */ /* 0x000fe400000006ff */
[----:B------:R-:W-:Y:S01]  /*7000*/  SHF.R.S32.HI R42, RZ, 0x18, R50 ;  /* 0x00000018ff2a7819 */ /* 0x000fe20000011432 */
[----:B------:R-:W-:Y:S01]  /*7010*/  UIADD3 UR4, UPT, UPT, UR5, 0xc0, URZ ;  /* 0x000000c005047890 */ /* 0x000fe2000fffe0ff */
[----:B------:R-:W-:Y:S01]  /*7020*/  PRMT R59, R44, 0x8880, RZ ;  /* 0x000088802c3b7816 */ /* 0x000fe200000000ff */
[C---:B-1----:R-:W-:Y:S02]  /*7030*/  IMAD R4, R38.reuse, R4, RZ ;  /* 0x0000000426047224 */ /* 0x042fe400078e02ff */
[----:B------:R-:W-:Y:S01]  /*7040*/  UPRMT UR4, UR45, 0x654, UR4 ;  /* 0x000006542d047896 */ /* 0x000fe20008000004 */
[C---:B------:R-:W-:Y:S01]  /*7050*/  IMAD R5, R38.reuse, R5, RZ ;  /* 0x0000000526057224 */ /* 0x040fe200078e02ff */
[----:B------:R-:W-:Y:S01]  /*7060*/  SHF.R.S32.HI R43, RZ, 0x18, R51 ;  /* 0x00000018ff2b7819 */ /* 0x000fe20000011433 */
[----:B------:R-:W-:Y:S01]  /*7070*/  IMAD R6, R38, R6, RZ ;  /* 0x0000000626067224 */ /* 0x000fe200078e02ff */
[----:B------:R-:W-:Y:S01]  /*7080*/  SHF.L.U32 R51, R46, 0x8, RZ ;  /* 0x000000082e337819 */ /* 0x000fe200000006ff */
[----:B------:R-:W-:Y:S01]  /*7090*/  IMAD R4, R0, R40, R4 ;  /* 0x0000002800047224 */ /* 0x000fe200078e0204 */
[----:B------:R-:W-:Y:S01]  /*70a0*/  MOV R0, R68 ;  /* 0x0000004400007202 */ /* 0x000fe20000000f00 */
[----:B------:R-:W-:Y:S01]  /*70b0*/  IMAD R7, R38, R7, RZ ;  /* 0x0000000726077224 */ /* 0x000fe200078e02ff */
[----:B------:R-:W-:Y:S01]  /*70c0*/  SHF.L.U32 R58, R44, 0x10, RZ ;  /* 0x000000102c3a7819 */ /* 0x000fe200000006ff */
[-C--:B------:R-:W-:Y:S01]  /*70d0*/  IMAD R5, R2, R40.reuse, R5 ;  /* 0x0000002802057224 */ /* 0x080fe200078e0205 */
[----:B------:R-:W-:Y:S01]  /*70e0*/  SYNCS.ARRIVE.TRANS64.RED.A1T0 RZ, [UR4], RZ ;  /* 0x000000ffffff79a7 */ /* 0x000fe20008100404 */
[----:B------:R-:W-:Y:S01]  /*70f0*/  IMAD R6, R3, R40, R6 ;  /* 0x0000002803067224 */ /* 0x000fe200078e0206 */
[----:B------:R-:W-:Y:S01]  /*7100*/  SHF.R.S32.HI R2, RZ, 0x18, R67 ;  /* 0x00000018ff027819 */ /* 0x000fe20000011443 */
[C---:B------:R-:W-:Y:S01]  /*7110*/  IMAD R8, R38.reuse, R8, RZ ;  /* 0x0000000826087224 */ /* 0x040fe200078e02ff */
[----:B------:R-:W-:Y:S01]  /*7120*/  SHF.R.S32.HI R3, RZ, 0x18, R66 ;  /* 0x00000018ff037819 */ /* 0x000fe20000011442 */
[-C--:B------:R-:W-:Y:S01]  /*7130*/  IMAD R7, R39, R40.reuse, R7 ;  /* 0x0000002827077224 */ /* 0x080fe200078e0207 */
[----:B------:R-:W-:Y:S01]  /*7140*/  MOV R39, R65 ;  /* 0x0000004100277202 */ /* 0x000fe20000000f00 */
[----:B------:R-:W-:Y:S01]  /*7150*/  IMAD R9, R38, R9, RZ ;  /* 0x0000000926097224 */ /* 0x000fe200078e02ff */
[C---:B------:R-:W-:Y:S01]  /*7160*/  PRMT R56, R45.reuse, 0x8880, RZ ;  /* 0x000088802d387816 */ /* 0x040fe200000000ff */
[----:B------:R-:W-:Y:S01]  /*7170*/  IMAD R8, R0, R40, R8 ;  /* 0x0000002800087224 */ /* 0x000fe200078e0208 */
[----:B------:R-:W-:Y:S01]  /*7180*/  SHF.L.U32 R55, R45, 0x10, RZ ;  /* 0x000000102d377819 */ /* 0x000fe200000006ff */
[----:B------:R-:W-:Y:S01]  /*7190*/  IMAD R10, R38, R10, RZ ;  /* 0x0000000a260a7224 */ /* 0x000fe200078e02ff */
[----:B------:R-:W-:Y:S01]  /*71a0*/  PRMT R53, R46, 0x8880, RZ ;  /* 0x000088802e357816 */ /* 0x000fe200000000ff */
[----:B------:R-:W-:Y:S01]  /*71b0*/  IMAD R9, R2, R40, R9 ;  /* 0x0000002802097224 */ /* 0x000fe200078e0209 */
[----:B------:R-:W-:Y:S01]  /*71c0*/  SHF.R.S32.HI R45, RZ, 0x18, R45 ;  /* 0x00000018ff2d7819 */ /* 0x000fe2000001142d */
[----:B------:R-:W-:Y:S01]  /*71d0*/  IMAD R0, R38, R20, RZ ;  /* 0x0000001426007224 */ /* 0x000fe200078e02ff */
[----:B------:R-:W-:Y:S01]  /*71e0*/  SHF.L.U32 R52, R46, 0x10, RZ ;  /* 0x000000102e347819 */ /* 0x000fe200000006ff */
[C---:B------:R-:W-:Y:S01]  /*71f0*/  IMAD R11, R38.reuse, R11, RZ ;  /* 0x0000000b260b7224 */ /* 0x040fe200078e02ff */
[C---:B------:R-:W-:Y:S01]  /*7200*/  PRMT R50, R47.reuse, 0x8880, RZ ;  /* 0x000088802f327816 */ /* 0x040fe200000000ff */
[C---:B------:R-:W-:Y:S01]  /*7210*/  IMAD R2, R38.reuse, R21, RZ ;  /* 0x0000001526027224 */ /* 0x040fe200078e02ff */
[----:B------:R-:W-:Y:S01]  /*7220*/  SHF.R.S32.HI R46, RZ, 0x18, R46 ;  /* 0x00000018ff2e7819 */ /* 0x000fe2000001142e */
[C---:B------:R-:W-:Y:S01]  /*7230*/  IMAD R20, R38.reuse, R24, RZ ;  /* 0x0000001826147224 */ /* 0x040fe200078e02ff */
[----:B------:R-:W-:Y:S01]  /*7240*/  SHF.L.U32 R49, R47, 0x10, RZ ;  /* 0x000000102f317819 */ /* 0x000fe200000006ff */
[C---:B------:R-:W-:Y:S01]  /*7250*/  IMAD R21, R38.reuse, R25, RZ ;  /* 0x0000001926157224 */ /* 0x040fe200078e02ff */
[----:B------:R-:W-:Y:S01]  /*7260*/  SHF.R.S32.HI R47, RZ, 0x18, R47 ;  /* 0x00000018ff2f7819 */ /* 0x000fe2000001142f */
[----:B------:R-:W-:Y:S01]  /*7270*/  IMAD R24, R38, R28, RZ ;  /* 0x0000001c26187224 */ /* 0x000fe200078e02ff */
[----:B------:R-:W-:Y:S01]  /*7280*/  SHF.L.U32 R57, R44, 0x8, RZ ;  /* 0x000000082c397819 */ /* 0x000fe200000006ff */
[----:B------:R-:W-:Y:S01]  /*7290*/  IMAD R10, R3, R40, R10 ;  /* 0x00000028030a7224 */ /* 0x000fe200078e020a */
[----:B------:R-:W-:Y:S01]  /*72a0*/  SHF.R.S32.HI R44, RZ, 0x18, R44 ;  /* 0x00000018ff2c7819 */ /* 0x000fe2000001142c */
[----:B------:R-:W-:Y:S01]  /*72b0*/  IMAD R12, R38, R12, RZ ;  /* 0x0000000c260c7224 */ /* 0x000fe200078e02ff */
[----:B------:R-:W-:Y:S01]  /*72c0*/  IADD3 R36, PT, PT, R36, 0x1, RZ ;  /* 0x0000000124247810 */ /* 0x000fe20007ffe0ff */
[C---:B------:R-:W-:Y:S02]  /*72d0*/  IMAD R25, R38.reuse, R29, RZ ;  /* 0x0000001d26197224 */ /* 0x040fe400078e02ff */
[C---:B------:R-:W-:Y:S01]  /*72e0*/  IMAD R28, R38.reuse, R32, RZ ;  /* 0x00000020261c7224 */ /* 0x040fe200078e02ff */
[----:B------:R-:W-:Y:S01]  /*72f0*/  SHF.R.S32.HI R32, RZ, 0x18, R64 ;  /* 0x00000018ff207819 */ /* 0x000fe20000011440 */
[C---:B------:R-:W-:Y:S01]  /*7300*/  IMAD R29, R38.reuse, R33, RZ ;  /* 0x00000021261d7224 */ /* 0x040fe200078e02ff */
[----:B------:R-:W-:Y:S01]  /*7310*/  I2IP.S8.S32.SAT R33, R7, R6, RZ ;  /* 0x0000000607217239 */ /* 0x000fe200000014ff */
[----:B------:R-:W-:Y:S01]  /*7320*/  IMAD R11, R41, R40, R11 ;  /* 0x00000028290b7224 */ /* 0x000fe200078e020b */
[----:B------:R-:W-:Y:S01]  /*7330*/  SHF.R.S32.HI R6, RZ, 0x18, R63 ;  /* 0x00000018ff067819 */ /* 0x000fe2000001143f */
[C---:B------:R-:W-:Y:S01]  /*7340*/  IMAD R13, R38.reuse, R13, RZ ;  /* 0x0000000d260d7224 */ /* 0x040fe200078e02ff */
[----:B------:R-:W-:Y:S01]  /*7350*/  MOV R7, R62 ;  /* 0x0000003e00077202 */ /* 0x000fe20000000f00 */
[C---:B------:R-:W-:Y:S02]  /*7360*/  IMAD R14, R38.reuse, R14, RZ ;  /* 0x0000000e260e7224 */ /* 0x040fe400078e02ff */
[C---:B------:R-:W-:Y:S02]  /*7370*/  IMAD R3, R38.reuse, R22, RZ ;  /* 0x0000001626037224 */ /* 0x040fe400078e02ff */
[----:B------:R-:W-:Y:S02]  /*7380*/  IMAD R12, R39, R40, R12 ;  /* 0x00000028270c7224 */ /* 0x000fe400078e020c */
[C---:B------:R-:W-:Y:S02]  /*7390*/  IMAD R22, R38.reuse, R26, RZ ;  /* 0x0000001a26167224 */ /* 0x040fe400078e02ff */
[C---:B------:R-:W-:Y:S02]  /*73a0*/  IMAD R15, R38.reuse, R15, RZ ;  /* 0x0000000f260f7224 */ /* 0x040fe400078e02ff */
[----:B------:R-:W-:Y:S02]  /*73b0*/  IMAD R26, R38, R30, RZ ;  /* 0x0000001e261a7224 */ /* 0x000fe400078e02ff */
[----:B------:R-:W-:Y:S02]  /*73c0*/  IMAD R13, R32, R40, R13 ;  /* 0x00000028200d7224 */ /* 0x000fe400078e020d */
[C---:B------:R-:W-:Y:S01]  /*73d0*/  IMAD R30, R38.reuse, R34, RZ ;  /* 0x00000022261e7224 */ /* 0x040fe200078e02ff */
[----:B------:R-:W-:Y:S01]  /*73e0*/  I2IP.S8.S32.SAT R34, R11, R10, RZ ;  /* 0x0000000a0b227239 */ /* 0x000fe200000014ff */
[----:B------:R-:W-:Y:S01]  /*73f0*/  IMAD R16, R38, R16, RZ ;  /* 0x0000001026107224 */ /* 0x000fe200078e02ff */
[----:B------:R-:W-:Y:S01]  /*7400*/  SHF.R.S32.HI R10, RZ, 0x18, R61 ;  /* 0x00000018ff0a7819 */ /* 0x000fe2000001143d */
[----:B------:R-:W-:Y:S01]  /*7410*/  IMAD R14, R6, R40, R14 ;  /* 0x00000028060e7224 */ /* 0x000fe200078e020e */
[----:B------:R-:W-:Y:S01]  /*7420*/  I2IP.S8.S32.SAT R61, R9, R8, R34 ;  /* 0x00000008093d7239 */ /* 0x000fe20000001422 */
[----:B------:R-:W-:Y:S01]  /*7430*/  IMAD R17, R38, R17, RZ ;  /* 0x0000001126117224 */ /* 0x000fe200078e02ff */
[----:B------:R-:W-:Y:S01]  /*7440*/  SHF.R.S32.HI R11, RZ, 0x18, R60 ;  /* 0x00000018ff0b7819 */ /* 0x000fe2000001143c */
[----:B------:R-:W-:Y:S01]  /*7450*/  IMAD R15, R42, R40, R15 ;  /* 0x000000282a0f7224 */ /* 0x000fe200078e020f */
[----:B------:R-:W-:Y:S01]  /*7460*/  I2IP.S8.S32.SAT R60, R5, R4, R33 ;  /* 0x00000004053c7239 */ /* 0x000fe20000001421 */
[C---:B------:R-:W-:Y:S01]  /*7470*/  IMAD R18, R38.reuse, R18, RZ ;  /* 0x0000001226127224 */ /* 0x040fe200078e02ff */
[----:B------:R-:W-:Y:S01]  /*7480*/  SHF.R.S32.HI R5, RZ, 0x18, R58 ;  /* 0x00000018ff057819 */ /* 0x000fe2000001143a */
[----:B------:R-:W-:Y:S01]  /*7490*/  IMAD R16, R7, R40, R16 ;  /* 0x0000002807107224 */ /* 0x000fe200078e0210 */
[----:B------:R-:W-:Y:S01]  /*74a0*/  I2IP.S8.S32.SAT R14, R15, R14, RZ ;  /* 0x0000000e0f0e7239 */ /* 0x000fe200000014ff */
[----:B------:R-:W-:Y:S01]  /*74b0*/  IMAD R19, R38, R19, RZ ;  /* 0x0000001326137224 */ /* 0x000fe200078e02ff */
[----:B------:R-:W-:Y:S01]  /*74c0*/  SHF.R.S32.HI R7, RZ, 0x18, R48 ;  /* 0x00000018ff077819 */ /* 0x000fe20000011430 */
[----:B------:R-:W-:Y:S01]  /*74d0*/  IMAD R17, R10, R40, R17 ;  /* 0x000000280a117224 */ /* 0x000fe200078e0211 */
[----:B------:R-:W-:Y:S01]  /*74e0*/  I2IP.S8.S32.SAT R62, R13, R12, R14 ;  /* 0x0000000c0d3e7239 */ /* 0x000fe2000000140e */
[-C--:B------:R-:W-:Y:S01]  /*74f0*/  IMAD R18, R11, R40.reuse, R18 ;  /* 0x000000280b127224 */ /* 0x080fe200078e0212 */
[----:B------:R-:W-:Y:S01]  /*7500*/  SHF.R.S32.HI R6, RZ, 0x18, R57 ;  /* 0x00000018ff067819 */ /* 0x000fe20000011439 */
[----:B------:R-:W-:Y:S02]  /*7510*/  IMAD.MOV.U32 R4, RZ, RZ, R59 ;  /* 0x000000ffff047224 */ /* 0x000fe400078e003b */
[-C--:B------:R-:W-:Y:S02]  /*7520*/  IMAD R19, R43, R40.reuse, R19 ;  /* 0x000000282b137224 */ /* 0x080fe400078e0213 */
[----:B------:R-:W-:Y:S01]  /*7530*/  IMAD R0, R4, R40, R0 ;  /* 0x0000002804007224 */ /* 0x000fe200078e0200 */
[----:B------:R-:W-:Y:S01]  /*7540*/  MOV R4, R56 ;  /* 0x0000003800047202 */ /* 0x000fe20000000f00 */
[----:B------:R-:W-:Y:S01]  /*7550*/  IMAD R23, R38, R23, RZ ;  /* 0x0000001726177224 */ /* 0x000fe200078e02ff */
[----:B------:R-:W-:Y:S01]  /*7560*/  I2IP.S8.S32.SAT R18, R19, R18, RZ ;  /* 0x0000001213127239 */ /* 0x000fe200000014ff */
[-C--:B------:R-:W-:Y:S01]  /*7570*/  IMAD R2, R5, R40.reuse, R2 ;  /* 0x0000002805027224 */ /* 0x080fe200078e0202 */
[----:B------:R-:W-:Y:S01]  /*7580*/  SHF.R.S32.HI R5, RZ, 0x18, R55 ;  /* 0x00000018ff057819 */ /* 0x000fe20000011437 */
[----:B------:R-:W-:Y:S01]  /*7590*/  IMAD R3, R6, R40, R3 ;  /* 0x0000002806037224 */ /* 0x000fe200078e0203 */
[----:B------:R-:W-:Y:S01]  /*75a0*/  I2IP.S8.S32.SAT R63, R17, R16, R18 ;  /* 0x00000010113f7239 */ /* 0x000fe20000001412 */
[-C--:B------:R-:W-:Y:S01]  /*75b0*/  IMAD R23, R44, R40.reuse, R23 ;  /* 0x000000282c177224 */ /* 0x080fe200078e0217 */
[----:B------:R-:W-:Y:S01]  /*75c0*/  SHF.R.S32.HI R6, RZ, 0x18, R54 ;  /* 0x00000018ff067819 */ /* 0x000fe20000011436 */
[-C--:B------:R-:W-:Y:S01]  /*75d0*/  IMAD R20, R4, R40.reuse, R20 ;  /* 0x0000002804147224 */ /* 0x080fe200078e0214 */
[----:B------:R-:W-:Y:S01]  /*75e0*/  MOV R4, R53 ;  /* 0x0000003500047202 */ /* 0x000fe20000000f00 */
[----:B------:R1:W-:Y:S01]  /*75f0*/  STS.128 [R69+UR44+0x3200], R60 ;  /* 0x0032003c45007988 */ /* 0x0003e20008000c2c */
[----:B------:R-:W-:Y:S01]  /*7600*/  IMAD R27, R38, R27, RZ ;  /* 0x0000001b261b7224 */ /* 0x000fe200078e02ff */
[----:B------:R-:W-:Y:S01]  /*7610*/  I2IP.S8.S32.SAT R3, R23, R3, RZ ;  /* 0x0000000317037239 */ /* 0x000fe200000014ff */
[-C--:B------:R-:W-:Y:S01]  /*7620*/  IMAD R21, R5, R40.reuse, R21 ;  /* 0x0000002805157224 */ /* 0x080fe200078e0215 */
[----:B------:R-:W-:Y:S01]  /*7630*/  SHF.R.S32.HI R5, RZ, 0x18, R52 ;  /* 0x00000018ff057819 */ /* 0x000fe20000011434 */
[-C--:B------:R-:W-:Y:S01]  /*7640*/  IMAD R22, R6, R40.reuse, R22 ;  /* 0x0000002806167224 */ /* 0x080fe200078e0216 */
[----:B------:R-:W-:Y:S01]  /*7650*/  SHF.R.S32.HI R6, RZ, 0x18, R49 ;  /* 0x00000018ff067819 */ /* 0x000fe20000011431 */
[-C--:B------:R-:W-:Y:S02]  /*7660*/  IMAD R27, R45, R40.reuse, R27 ;  /* 0x000000282d1b7224 */ /* 0x080fe400078e021b */
[-C--:B------:R-:W-:Y:S01]  /*7670*/  IMAD R24, R4, R40.reuse, R24 ;  /* 0x0000002804187224 */ /* 0x080fe200078e0218 */
[----:B------:R-:W-:Y:S01]  /*7680*/  SHF.R.S32.HI R4, RZ, 0x18, R51 ;  /* 0x00000018ff047819 */ /* 0x000fe20000011433 */
[----:B------:R-:W-:Y:S01]  /*7690*/  IMAD R25, R5, R40, R25 ;  /* 0x0000002805197224 */ /* 0x000fe200078e0219 */
[----:B------:R-:W-:Y:S01]  /*76a0*/  MOV R5, R50 ;  /* 0x0000003200057202 */ /* 0x000fe20000000f00 */
[----:B------:R-:W-:Y:S02]  /*76b0*/  IMAD R31, R38, R31, RZ ;  /* 0x0000001f261f7224 */ /* 0x000fe400078e02ff */
[----:B------:R-:W-:Y:S01]  /*76c0*/  IMAD R26, R4, R40, R26 ;  /* 0x00000028041a7224 */ /* 0x000fe200078e021a */
[----:B------:R-:W-:Y:S01]  /*76d0*/  I2IP.S8.S32.SAT R4, R2, R0, R3 ;  /* 0x0000000002047239 */ /* 0x000fe20000001403 */
[-C--:B------:R-:W-:Y:S02]  /*76e0*/  IMAD R31, R46, R40.reuse, R31 ;  /* 0x000000282e1f7224 */ /* 0x080fe400078e021f */
[----:B------:R-:W-:Y:S01]  /*76f0*/  IMAD R28, R5, R40, R28 ;  /* 0x00000028051c7224 */ /* 0x000fe200078e021c */
[----:B------:R-:W-:Y:S01]  /*7700*/  I2IP.S8.S32.SAT R5, R27, R22, RZ ;  /* 0x000000161b057239 */ /* 0x000fe200000014ff */
[----:B------:R-:W-:Y:S01]  /*7710*/  IMAD R29, R6, R40, R29 ;  /* 0x00000028061d7224 */ /* 0x000fe200078e021d */
[----:B------:R-:W-:Y:S01]  /*7720*/  I2IP.S8.S32.SAT R6, R31, R26, RZ ;  /* 0x0000001a1f067239 */ /* 0x000fe200000014ff */
[----:B------:R-:W-:Y:S01]  /*7730*/  IMAD R35, R38, R35, RZ ;  /* 0x0000002326237224 */ /* 0x000fe200078e02ff */
[----:B------:R-:W-:Y:S01]  /*7740*/  I2IP.S8.S32.SAT R5, R21, R20, R5 ;  /* 0x0000001415057239 */ /* 0x000fe20000001405 */
[----:B------:R-:W-:Y:S01]  /*7750*/  IMAD R30, R7, R40, R30 ;  /* 0x00000028071e7224 */ /* 0x000fe200078e021e */
[----:B------:R-:W-:Y:S01]  /*7760*/  I2IP.S8.S32.SAT R6, R25, R24, R6 ;  /* 0x0000001819067239 */ /* 0x000fe20000001406 */
[----:B------:R-:W-:Y:S05]  /*7770*/  IMAD R35, R47, R40, R35 ;  /* 0x000000282f237224 */ /* 0x000fea00078e0223 */
[----:B------:R-:W-:Y:S04]  /*7780*/  I2IP.S8.S32.SAT R7, R35, R30, RZ ;  /* 0x0000001e23077239 */ /* 0x000fe800000014ff */
[----:B------:R-:W-:Y:S05]  /*7790*/  I2IP.S8.S32.SAT R7, R29, R28, R7 ;  /* 0x0000001c1d077239 */ /* 0x000fea0000001407 */
        /* <DEDUP_REMOVED lines=10> */
[----:B------:R-:W-:Y:S02]  /*7840*/  UIADD3 UR9, UPT, UPT, UR49, 0x40, URZ ;  /* 0x0000004031097890 */ /* 0x000fe4000fffe0ff */
[----:B------:R-:W-:Y:S01]  /*7850*/  UIADD3 UR8, UPT, UPT, UR44, 0x3200, URZ ;  /* 0x000032002c087890 */ /* 0x000fe2000fffe0ff */
[----:B------:R-:W-:Y:S01]  /*7860*/  UMOV UR10, UR50 ;  /* 0x00000032000a7c82 */ /* 0x000fe20008000000 */
[----:B------:R-:W-:Y:S01]  /*7870*/  UMOV UR11, UR36 ;  /* 0x00000024000b7c82 */ /* 0x000fe20008000000 */
[----:B--2---:R-:W-:Y:S04]  /*7880*/  UIADD3 UR4, UP0, UPT, UR6, 0x680, URZ ;  /* 0x0000068006047890 */ /* 0x004fe8000ff1e0ff */
[----:B------:R-:W-:Y:S09]  /*7890*/  UIADD3.X UR5, UPT, UPT, URZ, UR7, URZ, UP0, !UPT ;  /* 0x00000007ff057290 */ /* 0x000ff200087fe4ff */
[----:B------:R2:W-:Y:S01]  /*78a0*/  UTMASTG.3D [UR8], [UR4] ;  /* 0x00000008040073b5 */ /* 0x0005e20008010000 */
[----:B------:R0:W-:Y:S01]  /*78b0*/  UTMACMDFLUSH ;  /* 0x00000000000079b7 */ /* 0x0001e20000000000 */
[----:B--2---:R-:W-:Y:S04]  /*78c0*/  DEPBAR.LE SB0, 0x1 ;  /* 0x000080400000791a */ /* 0x004fe80000000000 */
.L_x_111:
[----:B------:R-:W-:Y:S05]  /*78d0*/  BSYNC.RECONVERGENT B0 ;  /* 0x0000000000007941 */ /* 0x000fea0003800200 */
.L_x_110:
[----:B------:R-:W-:Y:S01]  /*78e0*/  R2UR UR4, R76 ;  /* 0x000000004c0472ca */ /* 0x000fe200000e0000 */
[----:B------:R-:W-:Y:S01]  /*78f0*/  BAR.SYNC.DEFER_BLOCKING 0x1, 0x80 ;  /* 0x0042000000007b1d */ /* 0x000fe20000010000 */
[----:B------:R-:W-:Y:S01]  /*7900*/  ISETP.NE.AND P0, PT, R78, 0x2, PT ;  /* 0x000000024e00780c */ /* 0x000fe20003f05270 */
[----:B------:R-:W-:Y:S01]  /*7910*/  UISETP.NE.AND UP0, UPT, UR46, URZ, UPT ;  /* 0x000000ff2e00728c */ /* 0x000fe2000bf05270 */
[----:B------:R-:W-:Y:S01]  /*7920*/  ISETP.NE.AND P1, PT, R36, 0x4, PT ;  /* 0x000000042400780c */ /* 0x000fe20003f25270 */
[----:B------:R-:W-:Y:S01]  /*7930*/  UIADD3 UR16, UPT, UPT, UR38, UR63, URZ ;  /* 0x0000003f26107290 */ /* 0x000fe2000fffe0ff */
[----:B------:R-:W-:Y:S02]  /*7940*/  SEL R2, RZ, 0x1, P0 ;  /* 0x00000001ff027807 */ /* 0x000fe40000000000 */
[----:B------:R-:W-:Y:S02]  /*7950*/  SEL R0, RZ, 0x1, P1 ;  /* 0x00000001ff007807 */ /* 0x000fe40000800000 */
[----:B------:R-:W-:Y:S02]  /*7960*/  LOP3.LUT R82, R82, R2, RZ, 0x3c, !PT ;  /* 0x0000000252527212 */ /* 0x000fe400078e3cff */
[----:B------:R-:W-:Y:S01]  /*7970*/  LOP3.LUT R83, R83, R0, RZ, 0x3c, !PT ;  /* 0x0000000053537212 */ /* 0x000fe200078e3cff */
[----:B------:R-:W-:Y:S01]  /*7980*/  UIADD3 UR20, UPT, UPT, UR37, UR4, URZ ;  /* 0x0000000425147290 */ /* 0x000fe2000fffe0ff */
[----:B------:R-:W-:Y:S02]  /*7990*/  SEL R78, R78, RZ, P0 ;  /* 0x000000ff4e4e7207 */ /* 0x000fe40000000000 */
[----:B------:R-:W-:Y:S01]  /*79a0*/  SEL R36, R36, RZ, P1 ;  /* 0x000000ff24247207 */ /* 0x000fe20000800000 */
[----:B------:R-:W-:Y:S01]  /*79b0*/  UMOV UR36, UR59 ;  /* 0x0000003b00247c82 */ /* 0x000fe20008000000 */
[----:B------:R-:W-:Y:S07]  /*79c0*/  BRA.U UP0, `(.L_x_112) ;  /* 0xffffffd500787547 */ /* 0x000fee000b83ffff */
[----:B------:R-:W-:Y:S05]  /*79d0*/  EXIT ;  /* 0x000000000000794d */ /* 0x000fea0003800000 */
.L_x_24:
[----:B--2---:R2:W3:Y:S02]  /*79e0*/  SYNCS.PHASECHK.TRANS64.TRYWAIT P0, [R0+URZ+0xf0], R2 ;  /* 0x0000f002000075a7 */ /* 0x0044e400080011ff */
[----:B---3--:R-:W-:Y:S05]  /*79f0*/  @!P0 NANOSLEEP.SYNCS 0x989680 ;  /* 0x009896800000895d */ /* 0x008fea0003900000 */
[----:B------:R-:W3:Y:S02]  /*7a00*/  @!P0 SYNCS.PHASECHK.TRANS64 P0, [R0+URZ+0xf0], R2 ;  /* 0x0000f002000085a7 */ /* 0x000ee400080010ff */
[----:B---3--:R-:W-:Y:S05]  /*7a10*/  @!P0 BRA `(.L_x_24) ;  /* 0xfffffffc00f08947 */ /* 0x008fea000383ffff */
[----:B------:R-:W-:Y:S05]  /*7a20*/  BRA `(.L_x_113) ;  /* 0xffffff9c00e87947 */ /* 0x000fea000383ffff */
.L_x_27:
[----:B-1----:R-:W-:-:S07]  /*7a30*/  MOV R0, UR33 ;  /* 0x0000002100007c02 */ /* 0x002fce0008000f00 */
.L_x_114:
[----:B-1----:R1:W2:Y:S02]  /*7a40*/  SYNCS.PHASECHK.TRANS64.TRYWAIT P0, [R0+URZ+0x28], R3 ;  /* 0x00002803000075a7 */ /* 0x0022a400080011ff */
[----:B--2---:R-:W-:Y:S05]  /*7a50*/  @!P0 NANOSLEEP.SYNCS 0x989680 ;  /* 0x009896800000895d */ /* 0x004fea0003900000 */
[----:B------:R-:W2:Y:S02]  /*7a60*/  @!P0 SYNCS.PHASECHK.TRANS64 P0, [R0+URZ+0x28], R3 ;  /* 0x00002803000085a7 */ /* 0x000ea400080010ff */
[----:B--2---:R-:W-:Y:S05]  /*7a70*/  @!P0 BRA `(.L_x_114) ;  /* 0xfffffffc00f08947 */ /* 0x004fea000383ffff */
[----:B------:R-:W-:Y:S05]  /*7a80*/  BRA `(.L_x_26) ;  /* 0xffffffa000347947 */ /* 0x000fea000383ffff */
.L_x_34:
[----:B-1----:R-:W-:-:S07]  /*7a90*/  MOV R0, UR17 ;  /* 0x0000001100007c02 */ /* 0x002fce0008000f00 */
.L_x_115:
[----:B-1----:R1:W2:Y:S02]  /*7aa0*/  SYNCS.PHASECHK.TRANS64.TRYWAIT P0, [R0+URZ+0x28], R3 ;  /* 0x00002803000075a7 */ /* 0x0022a400080011ff */
[----:B--2---:R-:W-:Y:S05]  /*7ab0*/  @!P0 NANOSLEEP.SYNCS 0x989680 ;  /* 0x009896800000895d */ /* 0x004fea0003900000 */
[----:B------:R-:W2:Y:S02]  /*7ac0*/  @!P0 SYNCS.PHASECHK.TRANS64 P0, [R0+URZ+0x28], R3 ;  /* 0x00002803000085a7 */ /* 0x000ea400080010ff */
[----:B--2---:R-:W-:Y:S05]  /*7ad0*/  @!P0 BRA `(.L_x_115) ;  /* 0xfffffffc00f08947 */ /* 0x004fea000383ffff */
[----:B------:R-:W-:Y:S05]  /*7ae0*/  BRA `(.L_x_33) ;  /* 0xffffffa000f47947 */ /* 0x000fea000383ffff */
.L_x_39:
[----:B-1----:R1:W2:Y:S02]  /*7af0*/  SYNCS.PHASECHK.TRANS64.TRYWAIT P0, [R3+URZ+0x80], R0 ;  /* 0x00008000030075a7 */ /* 0x0022a400080011ff */
[----:B--2---:R-:W-:Y:S05]  /*7b00*/  @!P0 NANOSLEEP.SYNCS 0x989680 ;  /* 0x009896800000895d */ /* 0x004fea0003900000 */
[----:B------:R-:W2:Y:S02]  /*7b10*/  @!P0 SYNCS.PHASECHK.TRANS64 P0, [R3+URZ+0x80], R0 ;  /* 0x00008000030085a7 */ /* 0x000ea400080010ff */
[----:B--2---:R-:W-:Y:S05]  /*7b20*/  @!P0 BRA `(.L_x_39) ;  /* 0xfffffffc00f08947 */ /* 0x004fea000383ffff */
[----:B------:R-:W-:Y:S05]  /*7b30*/  BRA `(.L_x_116) ;  /* 0xffffffa4009c7947 */ /* 0x000fea000383ffff */
.L_x_43:
[----:B------:R-:W-:-:S07]  /*7b40*/  MOV R0, UR4 ;  /* 0x0000000400007c02 */ /* 0x000fce0008000f00 */
.L_x_117:
[----:B-1----:R1:W2:Y:S02]  /*7b50*/  SYNCS.PHASECHK.TRANS64.TRYWAIT P0, [R0+URZ], R2 ;  /* 0x00000002000075a7 */ /* 0x0022a400080011ff */
[----:B--2---:R-:W-:Y:S05]  /*7b60*/  @!P0 NANOSLEEP.SYNCS 0x989680 ;  /* 0x009896800000895d */ /* 0x004fea0003900000 */
[----:B------:R-:W2:Y:S02]  /*7b70*/  @!P0 SYNCS.PHASECHK.TRANS64 P0, [R0+URZ], R2 ;  /* 0x00000002000085a7 */ /* 0x000ea400080010ff */
[----:B--2---:R-:W-:Y:S05]  /*7b80*/  @!P0 BRA `(.L_x_117) ;  /* 0xfffffffc00f08947 */ /* 0x004fea000383ffff */
[----:B------:R-:W-:Y:S05]  /*7b90*/  BRA `(.L_x_118) ;  /* 0xffffffac00447947 */ /* 0x000fea000383ffff */
.L_x_44:
[----:B------:R-:W-:-:S07]  /*7ba0*/  MOV R0, UR5 ;  /* 0x0000000500007c02 */ /* 0x000fce0008000f00 */
.L_x_119:
[----:B-1----:R1:W2:Y:S02]  /*7bb0*/  SYNCS.PHASECHK.TRANS64.TRYWAIT P0, [R0+URZ], R3 ;  /* 0x00000003000075a7 */ /* 0x0022a400080011ff */
[----:B--2---:R-:W-:Y:S05]  /*7bc0*/  @!P0 NANOSLEEP.SYNCS 0x989680 ;  /* 0x009896800000895d */ /* 0x004fea0003900000 */
[----:B------:R-:W2:Y:S02]  /*7bd0*/  @!P0 SYNCS.PHASECHK.TRANS64 P0, [R0+URZ], R3 ;  /* 0x00000003000085a7 */ /* 0x000ea400080010ff */
[----:B--2---:R-:W-:Y:S05]  /*7be0*/  @!P0 BRA `(.L_x_119) ;  /* 0xfffffffc00f08947 */ /* 0x004fea000383ffff */
[----:B------:R-:W-:Y:S05]  /*7bf0*/  BRA `(.L_x_120) ;  /* 0xffffffac00507947 */ /* 0x000fea000383ffff */
.L_x_45:
[----:B------:R-:W-:-:S07]  /*7c00*/  MOV R0, UR5 ;  /* 0x0000000500007c02 */ /* 0x000fce0008000f00 */
.L_x_121:
[----:B-1----:R1:W2:Y:S02]  /*7c10*/  SYNCS.PHASECHK.TRANS64.TRYWAIT P0, [R0+URZ], R3 ;  /* 0x00000003000075a7 */ /* 0x0022a400080011ff */
[----:B--2---:R-:W-:Y:S05]  /*7c20*/  @!P0 NANOSLEEP.SYNCS 0x989680 ;  /* 0x009896800000895d */ /* 0x004fea0003900000 */
[----:B------:R-:W2:Y:S02]  /*7c30*/  @!P0 SYNCS.PHASECHK.TRANS64 P0, [R0+URZ], R3 ;  /* 0x00000003000085a7 */ /* 0x000ea400080010ff */
[----:B--2---:R-:W-:Y:S05]  /*7c40*/  @!P0 BRA `(.L_x_121) ;  /* 0xfffffffc00f08947 */ /* 0x004fea000383ffff */
[----:B------:R-:W-:Y:S05]  /*7c50*/  BRA `(.L_x_122) ;  /* 0xffffffac005c7947 */ /* 0x000fea000383ffff */
.L_x_46:
[----:B------:R-:W-:-:S07]  /*7c60*/  MOV R0, UR5 ;  /* 0x0000000500007c02 */ /* 0x000fce0008000f00 */
.L_x_123:
[----:B-1----:R1:W2:Y:S02]  /*7c70*/  SYNCS.PHASECHK.TRANS64.TRYWAIT P0, [R0+URZ], R3 ;  /* 0x00000003000075a7 */ /* 0x0022a400080011ff */
[----:B--2---:R-:W-:Y:S05]  /*7c80*/  @!P0 NANOSLEEP.SYNCS 0x989680 ;  /* 0x009896800000895d */ /* 0x004fea0003900000 */
[----:B------:R-:W2:Y:S02]  /*7c90*/  @!P0 SYNCS.PHASECHK.TRANS64 P0, [R0+URZ], R3 ;  /* 0x00000003000085a7 */ /* 0x000ea400080010ff */
[----:B--2---:R-:W-:Y:S05]  /*7ca0*/  @!P0 BRA `(.L_x_123) ;  /* 0xfffffffc00f08947 */ /* 0x004fea000383ffff */
[----:B------:R-:W-:Y:S05]  /*7cb0*/  BRA `(.L_x_124) ;  /* 0xffffffac00687947 */ /* 0x000fea000383ffff */
.L_x_49:
[----:B--2---:R2:W3:Y:S02]  /*7cc0*/  SYNCS.PHASECHK.TRANS64.TRYWAIT P0, [R2+URZ+0xe0], R4 ;  /* 0x0000e004020075a7 */ /* 0x0044e400080011ff */
[----:B---3--:R-:W-:Y:S05]  /*7cd0*/  @!P0 NANOSLEEP.SYNCS 0x989680 ;  /* 0x009896800000895d */ /* 0x008fea0003900000 */
[----:B------:R-:W3:Y:S02]  /*7ce0*/  @!P0 SYNCS.PHASECHK.TRANS64 P0, [R2+URZ+0xe0], R4 ;  /* 0x0000e004020085a7 */ /* 0x000ee400080010ff */
[----:B---3--:R-:W-:Y:S05]  /*7cf0*/  @!P0 BRA `(.L_x_49) ;  /* 0xfffffffc00f08947 */ /* 0x008fea000383ffff */
[----:B------:R-:W-:Y:S05]  /*7d00*/  BRA `(.L_x_125) ;  /* 0xffffffac00c47947 */ /* 0x000fea000383ffff */
.L_x_50:
[----:B------:R-:W-:-:S07]  /*7d10*/  MOV R2, UR4 ;  /* 0x0000000400027c02 */ /* 0x000fce0008000f00 */
.L_x_126:
[----:B--2---:R2:W3:Y:S02]  /*7d20*/  SYNCS.PHASECHK.TRANS64.TRYWAIT P0, [R2+URZ+0x90], R5 ;  /* 0x00009005020075a7 */ /* 0x0044e400080011ff */
[----:B---3--:R-:W-:Y:S05]  /*7d30*/  @!P0 NANOSLEEP.SYNCS 0x989680 ;  /* 0x009896800000895d */ /* 0x008fea0003900000 */
[----:B------:R-:W3:Y:S02]  /*7d40*/  @!P0 SYNCS.PHASECHK.TRANS64 P0, [R2+URZ+0x90], R5 ;  /* 0x00009005020085a7 */ /* 0x000ee400080010ff */
[----:B---3--:R-:W-:Y:S05]  /*7d50*/  @!P0 BRA `(.L_x_126) ;  /* 0xfffffffc00f08947 */ /* 0x008fea000383ffff */
[----:B------:R-:W-:Y:S05]  /*7d60*/  BRA `(.L_x_127) ;  /* 0xffffffac00d47947 */ /* 0x000fea000383ffff */
.L_x_51:
[----:B--2---:R2:W3:Y:S02]  /*7d70*/  SYNCS.PHASECHK.TRANS64.TRYWAIT P1, [R2+URZ+0x80], R4 ;  /* 0x00008004020075a7 */ /* 0x0044e400080211ff */
[----:B---3--:R-:W-:Y:S05]  /*7d80*/  @!P1 NANOSLEEP.SYNCS 0x989680 ;  /* 0x009896800000995d */ /* 0x008fea0003900000 */
[----:B------:R-:W3:Y:S02]  /*7d90*/  @!P1 SYNCS.PHASECHK.TRANS64 P1, [R2+URZ+0x80], R4 ;  /* 0x00008004020095a7 */ /* 0x000ee400080210ff */
[----:B---3--:R-:W-:Y:S05]  /*7da0*/  @!P1 BRA `(.L_x_51) ;  /* 0xfffffffc00f09947 */ /* 0x008fea000383ffff */
[----:B------:R-:W-:Y:S05]  /*7db0*/  BRA `(.L_x_128) ;  /* 0xffffffb000047947 */ /* 0x000fea000383ffff */
.L_x_54:
[----:B------:R-:W-:-:S07]  /*7dc0*/  MOV R0, UR4 ;  /* 0x0000000400007c02 */ /* 0x000fce0008000f00 */
.L_x_129:
[----:B--2---:R2:W3:Y:S02]  /*7dd0*/  SYNCS.PHASECHK.TRANS64.TRYWAIT P0, [R0+URZ+0x90], R2 ;  /* 0x00009002000075a7 */ /* 0x0044e400080011ff */
[----:B---3--:R-:W-:Y:S05]  /*7de0*/  @!P0 NANOSLEEP.SYNCS 0x989680 ;  /* 0x009896800000895d */ /* 0x008fea0003900000 */
[----:B------:R-:W3:Y:S02]  /*7df0*/  @!P0 SYNCS.PHASECHK.TRANS64 P0, [R0+URZ+0x90], R2 ;  /* 0x00009002000085a7 */ /* 0x000ee400080010ff */
[----:B---3--:R-:W-:Y:S05]  /*7e00*/  @!P0 BRA `(.L_x_129) ;  /* 0xfffffffc00f08947 */ /* 0x008fea000383ffff */
[----:B------:R-:W-:Y:S05]  /*7e10*/  BRA `(.L_x_53) ;  /* 0xffffffb000587947 */ /* 0x000fea000383ffff */
.L_x_61:
[----:B-1----:R1:W2:Y:S02]  /*7e20*/  SYNCS.PHASECHK.TRANS64.TRYWAIT P1, [R0+URZ+0x80], R2 ;  /* 0x00008002000075a7 */ /* 0x0022a400080211ff */
[----:B--2---:R-:W-:Y:S05]  /*7e30*/  @!P1 NANOSLEEP.SYNCS 0x989680 ;  /* 0x009896800000995d */ /* 0x004fea0003900000 */
[----:B------:R-:W2:Y:S02]  /*7e40*/  @!P1 SYNCS.PHASECHK.TRANS64 P1, [R0+URZ+0x80], R2 ;  /* 0x00008002000095a7 */ /* 0x000ea400080210ff */
[----:B--2---:R-:W-:Y:S05]  /*7e50*/  @!P1 BRA `(.L_x_61) ;  /* 0xfffffffc00f09947 */ /* 0x004fea000383ffff */
[----:B------:R-:W-:Y:S05]  /*7e60*/  BRA `(.L_x_130) ;  /* 0xffffffb400bc7947 */ /* 0x000fea000383ffff */
.L_x_62:
[----:B------:R-:W-:-:S07]  /*7e70*/  MOV R2, UR23 ;  /* 0x0000001700027c02 */ /* 0x000fce0008000f00 */
.L_x_131:
[----:B-1----:R1:W2:Y:S02]  /*7e80*/  SYNCS.PHASECHK.TRANS64.TRYWAIT P0, [R2+URZ+0xc0], R0 ;  /* 0x0000c000020075a7 */ /* 0x0022a400080011ff */
[----:B--2---:R-:W-:Y:S05]  /*7e90*/  @!P0 NANOSLEEP.SYNCS 0x989680 ;  /* 0x009896800000895d */ /* 0x004fea0003900000 */
[----:B------:R-:W2:Y:S02]  /*7ea0*/  @!P0 SYNCS.PHASECHK.TRANS64 P0, [R2+URZ+0xc0], R0 ;  /* 0x0000c000020085a7 */ /* 0x000ea400080010ff */
[----:B--2---:R-:W-:Y:S05]  /*7eb0*/  @!P0 BRA `(.L_x_131) ;  /* 0xfffffffc00f08947 */ /* 0x004fea000383ffff */
[----:B------:R-:W-:Y:S05]  /*7ec0*/  BRA `(.L_x_132) ;  /* 0xffffffb8000c7947 */ /* 0x000fea000383ffff */
.L_x_65:
[----:B------:R-:W-:Y:S07]  /*7ed0*/  MOV R0, UR5 ;  /* 0x0000000500007c02 */ /* 0x000fee0008000f00 */
.L_x_133:
[----:B-1----:R1:W2:Y:S02]  /*7ee0*/  SYNCS.PHASECHK.TRANS64.TRYWAIT P0, [R0+URZ], R2 ;  /* 0x00000002000075a7 */ /* 0x0022a400080011ff */
[----:B--2---:R-:W-:Y:S05]  /*7ef0*/  @!P0 NANOSLEEP.SYNCS 0x989680 ;  /* 0x009896800000895d */ /* 0x004fea0003900000 */
[----:B------:R-:W2:Y:S02]  /*7f00*/  @!P0 SYNCS.PHASECHK.TRANS64 P0, [R0+URZ], R2 ;  /* 0x00000002000085a7 */ /* 0x000ea400080010ff */
[----:B--2---:R-:W-:Y:S05]  /*7f10*/  @!P0 BRA `(.L_x_133) ;  /* 0xfffffffc00f08947 */ /* 0x004fea000383ffff */
[----:B------:R-:W-:Y:S05]  /*7f20*/  BRA `(.L_x_64) ;  /* 0xffffffb800287947 */ /* 0x000fea000383ffff */
.L_x_68:
[----:B------:R-:W-:-:S07]  /*7f30*/  MOV R0, UR4 ;  /* 0x0000000400007c02 */ /* 0x000fce0008000f00 */
.L_x_134:
[----:B--2---:R2:W4:Y:S02]  /*7f40*/  SYNCS.PHASECHK.TRANS64.TRYWAIT P0, [R0+URZ], R2 ;  /* 0x00000002000075a7 */ /* 0x00452400080011ff */
[----:B----4-:R-:W-:Y:S05]  /*7f50*/  @!P0 NANOSLEEP.SYNCS 0x989680 ;  /* 0x009896800000895d */ /* 0x010fea0003900000 */
[----:B------:R-:W4:Y:S02]  /*7f60*/  @!P0 SYNCS.PHASECHK.TRANS64 P0, [R0+URZ], R2 ;  /* 0x00000002000085a7 */ /* 0x000f2400080010ff */
[----:B----4-:R-:W-:Y:S05]  /*7f70*/  @!P0 BRA `(.L_x_134) ;  /* 0xfffffffc00f08947 */ /* 0x010fea000383ffff */
[----:B------:R-:W-:Y:S05]  /*7f80*/  BRA `(.L_x_135) ;  /* 0xffffffb800dc7947 */ /* 0x000fea000383ffff */
.L_x_69:
[----:B------:R-:W-:-:S07]  /*7f90*/  MOV R0, UR5 ;  /* 0x0000000500007c02 */ /* 0x000fce0008000f00 */
.L_x_136:
[----:B-1----:R1:W2:Y:S02]  /*7fa0*/  SYNCS.PHASECHK.TRANS64.TRYWAIT P0, [R0+URZ], R3 ;  /* 0x00000003000075a7 */ /* 0x0022a400080011ff */
[----:B--2---:R-:W-:Y:S05]  /*7fb0*/  @!P0 NANOSLEEP.SYNCS 0x989680 ;  /* 0x009896800000895d */ /* 0x004fea0003900000 */
[----:B------:R-:W2:Y:S02]  /*7fc0*/  @!P0 SYNCS.PHASECHK.TRANS64 P0, [R0+URZ], R3 ;  /* 0x00000003000085a7 */ /* 0x000ea400080010ff */
[----:B--2---:R-:W-:Y:S05]  /*7fd0*/  @!P0 BRA `(.L_x_136) ;  /* 0xfffffffc00f08947 */ /* 0x004fea000383ffff */
[----:B------:R-:W-:Y:S05]  /*7fe0*/  BRA `(.L_x_137) ;  /* 0xffffffb800e87947 */ /* 0x000fea000383ffff */
.L_x_70:
[----:B------:R-:W-:-:S07]  /*7ff0*/  MOV R0, UR5 ;  /* 0x0000000500007c02 */ /* 0x000fce0008000f00 */
.L_x_138:
[----:B-1----:R1:W2:Y:S02]  /*8000*/  SYNCS.PHASECHK.TRANS64.TRYWAIT P0, [R0+URZ], R3 ;  /* 0x00000003000075a7 */ /* 0x0022a400080011ff */
[----:B--2---:R-:W-:Y:S05]  /*8010*/  @!P0 NANOSLEEP.SYNCS 0x989680 ;  /* 0x009896800000895d */ /* 0x004fea0003900000 */
[----:B------:R-:W2:Y:S02]  /*8020*/  @!P0 SYNCS.PHASECHK.TRANS64 P0, [R0+URZ], R3 ;  /* 0x00000003000085a7 */ /* 0x000ea400080010ff */
[----:B--2---:R-:W-:Y:S05]  /*8030*/  @!P0 BRA `(.L_x_138) ;  /* 0xfffffffc00f08947 */ /* 0x004fea000383ffff */
[----:B------:R-:W-:Y:S05]  /*8040*/  BRA `(.L_x_139) ;  /* 0xffffffb800f47947 */ /* 0x000fea000383ffff */
.L_x_71:
[----:B-1----:R-:W-:-:S07]  /*8050*/  MOV R0, UR4 ;  /* 0x0000000400007c02 */ /* 0x002fce0008000f00 */
.L_x_140:
[----:B-1----:R1:W2:Y:S02]  /*8060*/  SYNCS.PHASECHK.TRANS64.TRYWAIT P0, [R0+URZ], R2 ;  /* 0x00000002000075a7 */ /* 0x0022a400080011ff */
[----:B--2---:R-:W-:Y:S05]  /*8070*/  @!P0 NANOSLEEP.SYNCS 0x989680 ;  /* 0x009896800000895d */ /* 0x004fea0003900000 */
[----:B------:R-:W2:Y:S02]  /*8080*/  @!P0 SYNCS.PHASECHK.TRANS64 P0, [R0+URZ], R2 ;  /* 0x00000002000085a7 */ /* 0x000ea400080010ff */
[----:B--2---:R-:W-:Y:S05]  /*8090*/  @!P0 BRA `(.L_x_140) ;  /* 0xfffffffc00f08947 */ /* 0x004fea000383ffff */
[----:B------:R-:W-:Y:S05]  /*80a0*/  BRA `(.L_x_141) ;  /* 0xffffffbc00007947 */ /* 0x000fea000383ffff */
.L_x_76:
[----:B---3--:R3:W4:Y:S02]  /*80b0*/  SYNCS.PHASECHK.TRANS64.TRYWAIT P0, [R12+URZ+0x80], R0 ;  /* 0x000080000c0075a7 */ /* 0x00872400080011ff */
[----:B----4-:R-:W-:Y:S05]  /*80c0*/  @!P0 NANOSLEEP.SYNCS 0x989680 ;  /* 0x009896800000895d */ /* 0x010fea0003900000 */
[----:B------:R-:W4:Y:S02]  /*80d0*/  @!P0 SYNCS.PHASECHK.TRANS64 P0, [R12+URZ+0x80], R0 ;  /* 0x000080000c0085a7 */ /* 0x000f2400080010ff */
[----:B----4-:R-:W-:Y:S05]  /*80e0*/  @!P0 BRA `(.L_x_76) ;  /* 0xfffffffc00f08947 */ /* 0x010fea000383ffff */
[----:B------:R-:W-:Y:S05]  /*80f0*/  BRA `(.L_x_142) ;  /* 0xffffffc000187947 */ /* 0x000fea000383ffff */
.L_x_79:
[----:B-1----:R-:W-:Y:S07]  /*8100*/  MOV R0, UR21 ;  /* 0x0000001500007c02 */ /* 0x002fee0008000f00 */
.L_x_143:
[----:B-1----:R1:W3:Y:S02]  /*8110*/  SYNCS.PHASECHK.TRANS64.TRYWAIT P2, [R0+URZ+0x78], R6 ;  /* 0x00007806000075a7 */ /* 0x0022e400080411ff */
[----:B---3--:R-:W-:Y:S05]  /*8120*/  @!P2 NANOSLEEP.SYNCS 0x989680 ;  /* 0x009896800000a95d */ /* 0x008fea0003900000 */
[----:B------:R-:W3:Y:S02]  /*8130*/  @!P2 SYNCS.PHASECHK.TRANS64 P2, [R0+URZ+0x78], R6 ;  /* 0x000078060000a5a7 */ /* 0x000ee400080410ff */
[----:B---3--:R-:W-:Y:S05]  /*8140*/  @!P2 BRA `(.L_x_143) ;  /* 0xfffffffc00f0a947 */ /* 0x008fea000383ffff */
[----:B------:R-:W-:Y:S05]  /*8150*/  BRA `(.L_x_78) ;  /* 0xffffffc400807947 */ /* 0x000fea000383ffff */
.L_x_82:
[----:B------:R-:W-:Y:S07]  /*8160*/  MOV R0, UR21 ;  /* 0x0000001500007c02 */ /* 0x000fee0008000f00 */
.L_x_144:
[----:B-1----:R1:W3:Y:S02]  /*8170*/  SYNCS.PHASECHK.TRANS64.TRYWAIT P0, [R0+URZ+0x60], R9 ;  /* 0x00006009000075a7 */ /* 0x0022e400080011ff */
[----:B---3--:R-:W-:Y:S05]  /*8180*/  @!P0 NANOSLEEP.SYNCS 0x989680 ;  /* 0x009896800000895d */ /* 0x008fea0003900000 */
[----:B------:R-:W3:Y:S02]  /*8190*/  @!P0 SYNCS.PHASECHK.TRANS64 P0, [R0+URZ+0x60], R9 ;  /* 0x00006009000085a7 */ /* 0x000ee400080010ff */
[----:B---3--:R-:W-:Y:S05]  /*81a0*/  @!P0 BRA `(.L_x_144) ;  /* 0xfffffffc00f08947 */ /* 0x008fea000383ffff */
[----:B------:R-:W-:Y:S05]  /*81b0*/  BRA `(.L_x_145) ;  /* 0xffffffc400dc7947 */ /* 0x000fea000383ffff */
.L_x_83:
[----:B------:R-:W-:Y:S07]  /*81c0*/  MOV R0, UR21 ;  /* 0x0000001500007c02 */ /* 0x000fee0008000f00 */
.L_x_146:
[----:B-1----:R1:W3:Y:S02]  /*81d0*/  SYNCS.PHASECHK.TRANS64.TRYWAIT P0, [R0+URZ+0x68], R9 ;  /* 0x00006809000075a7 */ /* 0x0022e400080011ff */
[----:B---3--:R-:W-:Y:S05]  /*81e0*/  @!P0 NANOSLEEP.SYNCS 0x989680 ;  /* 0x009896800000895d */ /* 0x008fea0003900000 */
[----:B------:R-:W3:Y:S02]  /*81f0*/  @!P0 SYNCS.PHASECHK.TRANS64 P0, [R0+URZ+0x68], R9 ;  /* 0x00006809000085a7 */ /* 0x000ee400080010ff */
[----:B---3--:R-:W-:Y:S05]  /*8200*/  @!P0 BRA `(.L_x_146) ;  /* 0xfffffffc00f08947 */ /* 0x008fea000383ffff */
[----:B------:R-:W-:Y:S05]  /*8210*/  BRA `(.L_x_147) ;  /* 0xffffffc800187947 */ /* 0x000fea000383ffff */
.L_x_85:
[----:B------:R-:W-:-:S07]  /*8220*/  MOV R0, UR21 ;  /* 0x0000001500007c02 */ /* 0x000fce0008000f00 */
.L_x_148:
[----:B-1----:R1:W4:Y:S02]  /*8230*/  SYNCS.PHASECHK.TRANS64.TRYWAIT P0, [R0+URZ+0x60], R2 ;  /* 0x00006002000075a7 */ /* 0x00232400080011ff */
[----:B----4-:R-:W-:Y:S05]  /*8240*/  @!P0 NANOSLEEP.SYNCS 0x989680 ;  /* 0x009896800000895d */ /* 0x010fea0003900000 */
[----:B------:R-:W4:Y:S02]  /*8250*/  @!P0 SYNCS.PHASECHK.TRANS64 P0, [R0+URZ+0x60], R2 ;  /* 0x00006002000085a7 */ /* 0x000f2400080010ff */
[----:B----4-:R-:W-:Y:S05]  /*8260*/  @!P0 BRA `(.L_x_148) ;  /* 0xfffffffc00f08947 */ /* 0x010fea000383ffff */
[----:B------:R-:W-:Y:S05]  /*8270*/  BRA `(.L_x_149) ;  /* 0xffffffc8008c7947 */ /* 0x000fea000383ffff */
.L_x_87:
[----:B-1----:R1:W2:Y:S02]  /*8280*/  SYNCS.PHASECHK.TRANS64.TRYWAIT P0, [R3+URZ+0x80], R0 ;  /* 0x00008000030075a7 */ /* 0x0022a400080011ff */
[----:B--2---:R-:W-:Y:S05]  /*8290*/  @!P0 NANOSLEEP.SYNCS 0x989680 ;  /* 0x009896800000895d */ /* 0x004fea0003900000 */
[----:B------:R-:W2:Y:S02]  /*82a0*/  @!P0 SYNCS.PHASECHK.TRANS64 P0, [R3+URZ+0x80], R0 ;  /* 0x00008000030085a7 */ /* 0x000ea400080010ff */
[----:B--2---:R-:W-:Y:S05]  /*82b0*/  @!P0 BRA `(.L_x_87) ;  /* 0xfffffffc00f08947 */ /* 0x004fea000383ffff */
[----:B------:R-:W-:Y:S05]  /*82c0*/  BRA `(.L_x_150) ;  /* 0xffffffcc004c7947 */ /* 0x000fea000383ffff */
.L_x_98:
[----:B-1----:R1:W2:Y:S02]  /*82d0*/  SYNCS.PHASECHK.TRANS64.TRYWAIT P1, [R3+URZ+0x50], R0 ;  /* 0x00005000030075a7 */ /* 0x0022a400080211ff */
[----:B--2---:R-:W-:Y:S05]  /*82e0*/  @!P1 NANOSLEEP.SYNCS 0x989680 ;  /* 0x009896800000995d */ /* 0x004fea0003900000 */
[----:B------:R-:W2:Y:S02]  /*82f0*/  @!P1 SYNCS.PHASECHK.TRANS64 P1, [R3+URZ+0x50], R0 ;  /* 0x00005000030095a7 */ /* 0x000ea400080210ff */
[----:B--2---:R-:W-:Y:S05]  /*8300*/  @!P1 BRA `(.L_x_98) ;  /* 0xfffffffc00f09947 */ /* 0x004fea000383ffff */
[----:B------:R-:W-:Y:S05]  /*8310*/  BRA `(.L_x_97) ;  /* 0xffffffd800bc7947 */ /* 0x000fea000383ffff */
.L_x_100:
[----:B-1----:R1:W2:Y:S02]  /*8320*/  SYNCS.PHASECHK.TRANS64.TRYWAIT P0, [R43+URZ+0xa0], R4 ;  /* 0x0000a0042b0075a7 */ /* 0x0022a400080011ff */
[----:B--2---:R-:W-:Y:S05]  /*8330*/  @!P0 NANOSLEEP.SYNCS 0x989680 ;  /* 0x009896800000895d */ /* 0x004fea0003900000 */
[----:B------:R-:W2:Y:S02]  /*8340*/  @!P0 SYNCS.PHASECHK.TRANS64 P0, [R43+URZ+0xa0], R4 ;  /* 0x0000a0042b0085a7 */ /* 0x000ea400080010ff */
[----:B--2---:R-:W-:Y:S05]  /*8350*/  @!P0 BRA `(.L_x_100) ;  /* 0xfffffffc00f08947 */ /* 0x004fea000383ffff */
[----:B------:R-:W-:Y:S05]  /*8360*/  BRA `(.L_x_99) ;  /* 0xffffffdc00107947 */ /* 0x000fea000383ffff */
.L_x_108:
[----:B--2---:R2:W3:Y:S02]  /*8370*/  SYNCS.PHASECHK.TRANS64.TRYWAIT P0, [R3+URZ+0x50], R0 ;  /* 0x00005000030075a7 */ /* 0x0044e400080011ff */
[----:B---3--:R-:W-:Y:S05]  /*8380*/  @!P0 NANOSLEEP.SYNCS 0x989680 ;  /* 0x009896800000895d */ /* 0x008fea0003900000 */
[----:B------:R-:W3:Y:S02]  /*8390*/  @!P0 SYNCS.PHASECHK.TRANS64 P0, [R3+URZ+0x50], R0 ;  /* 0x00005000030085a7 */ /* 0x000ee400080010ff */
[----:B---3--:R-:W-:Y:S05]  /*83a0*/  @!P0 BRA `(.L_x_108) ;  /* 0xfffffffc00f08947 */ /* 0x008fea000383ffff */
[----:B------:R-:W-:Y:S05]  /*83b0*/  BRA `(.L_x_107) ;  /* 0xffffffe800047947 */ /* 0x000fea000383ffff */
        .weak           $__internal_0_$__cuda_sm10x_tcgen05_guardrail_trap_col_being_dealloced_not_returned_by_alloc
        .type           $__internal_0_$__cuda_sm10x_tcgen05_guardrail_trap_col_being_dealloced_not_returned_by_alloc,@function
        .size           $__internal_0_$__cuda_sm10x_tcgen05_guardrail_trap_col_being_dealloced_not_returned_by_alloc,($__internal_1_$__cuda_sm10x_tcgen05_guardrail_trap_phase_invalid_during_alloc - $__internal_0_$__cuda_sm10x_tcgen05_guardrail_trap_col_being_dealloced_not_returned_by_alloc)
$__internal_0_$__cuda_sm10x_tcgen05_guardrail_trap_col_being_dealloced_not_returned_by_alloc:
[----:B------:R-:W-:Y:S05]  /*83c0*/  BPT.TRAP 0x1 ;  /* 0x000000040000795c */ /* 0x000fea0000300000 */
[----:B------:R-:W-:-:S04]  /*83d0*/  HFMA2 R3, -RZ, RZ, 0, 0 ;  /* 0x00000000ff037431 */ /* 0x000fc800000001ff */
[----:B------:R-:W-:Y:S05]  /*83e0*/  RET.REL.NODEC R2 `(_ZN7cutlass13device_kernelINS_4gemm6kernel13GemmUniversalIN4cute5tupleIJiiiiEEENS1_10collective13CollectiveMmaINS1_35MainloopSm100TmaUmmaWarpSpecializedILi5ELi2ELi4ENS5_IJNS4_1CILi2EEESB_NSA_ILi1EEEEEEEENS5_IJNSA_ILi64EEENSA_ILi128EEESF_EEEaNS5_IJlSC_lEEEaSI_NS4_8TiledMMAINS4_8MMA_AtomIJNS4_15SM100_MMA_S8_SSIaaiLi64ELi128ELNS4_4UMMA5MajorE0ELSN_0ELNSM_8SaturateE0EEEEEENS4_6LayoutINS5_IJSC_SC_SC_EEENS5_IJNSA_ILi0EEEST_ST_EEEEENS5_IJNS4_10UnderscoreESW_SW_EEEEENS4_23SM90_TMA_LOAD_MULTICASTENS4_14ComposedLayoutINS4_7SwizzleILi2ELi4ELi3EEENS4_18smem_ptr_flag_bitsILi8EEENSR_INS5_IJNSA_ILi8EEESF_EEENS5_IJSF_SC_EEEEEEEvNS4_8identityESZ_S19_vS1A_EENS_8epilogue10collective18CollectiveEpilogueINS1C_23Sm100TmaWarpSpecializedILi2ELi2ELi32ELb0ELb0EEEJSH_NS5_IJNSR_ISF_SC_EES1H_EEEaSI_aSI_NS1C_6fusion15FusionCallbacksIS1G_NS1J_17LinearCombinationIaiaiLNS_15FloatRoundStyleE2EEESH_S1I_JEEENS4_5SM1004TMEM4LOAD26SM100_TMEM_LOAD_16dp32b32xENS4_13SM90_TMA_LOADES19_NS4_39AutoVectorizingCopyWithAssumedAlignmentILi128EEENS4_14SM90_TMA_STOREES19_S1V_S1V_EEEvvEEEEvNT_6ParamsE) ;  /* 0xffffff7c02047950 */ /* 0x000fea0003c3ffff */
        .weak           $__internal_1_$__cuda_sm10x_tcgen05_guardrail_trap_phase_invalid_during_alloc
        .type           $__internal_1_$__cuda_sm10x_tcgen05_guardrail_trap_phase_invalid_during_alloc,@function
        .size           $__internal_1_$__cuda_sm10x_tcgen05_guardrail_trap_phase_invalid_during_alloc,($__internal_2_$__cuda_sm10x_tcgen05_guardrail_trap_unallocated_columns_being_dealloced - $__internal_1_$__cuda_sm10x_tcgen05_guardrail_trap_phase_invalid_during_alloc)
$__internal_1_$__cuda_sm10x_tcgen05_guardrail_trap_phase_invalid_during_alloc:
[----:B------:R-:W-:Y:S05]  /*83f0*/  BPT.TRAP 0x1 ;  /* 0x000000040000795c */ /* 0x000fea0000300000 */
[----:B------:R-:W-:-:S04]  /*8400*/  MOV R5, 0x0 ;  /* 0x0000000000057802 */ /* 0x000fc80000000f00 */
[----:B------:R-:W-:Y:S05]  /*8410*/  RET.REL.NODEC R4 `(_ZN7cutlass13device_kernelINS_4gemm6kernel13GemmUniversalIN4cute5tupleIJiiiiEEENS1_10collective13CollectiveMmaINS1_35MainloopSm100TmaUmmaWarpSpecializedILi5ELi2ELi4ENS5_IJNS4_1CILi2EEESB_NSA_ILi1EEEEEEEENS5_IJNSA_ILi64EEENSA_ILi128EEESF_EEEaNS5_IJlSC_lEEEaSI_NS4_8TiledMMAINS4_8MMA_AtomIJNS4_15SM100_MMA_S8_SSIaaiLi64ELi128ELNS4_4UMMA5MajorE0ELSN_0ELNSM_8SaturateE0EEEEEENS4_6LayoutINS5_IJSC_SC_SC_EEENS5_IJNSA_ILi0EEEST_ST_EEEEENS5_IJNS4_10UnderscoreESW_SW_EEEEENS4_23SM90_TMA_LOAD_MULTICASTENS4_14ComposedLayoutINS4_7SwizzleILi2ELi4ELi3EEENS4_18smem_ptr_flag_bitsILi8EEENSR_INS5_IJNSA_ILi8EEESF_EEENS5_IJSF_SC_EEEEEEEvNS4_8identityESZ_S19_vS1A_EENS_8epilogue10collective18CollectiveEpilogueINS1C_23Sm100TmaWarpSpecializedILi2ELi2ELi32ELb0ELb0EEEJSH_NS5_IJNSR_ISF_SC_EES1H_EEEaSI_aSI_NS1C_6fusion15FusionCallbacksIS1G_NS1J_17LinearCombinationIaiaiLNS_15FloatRoundStyleE2EEESH_S1I_JEEENS4_5SM1004TMEM4LOAD26SM100_TMEM_LOAD_16dp32b32xENS4_13SM90_TMA_LOADES19_NS4_39AutoVectorizingCopyWithAssumedAlignmentILi128EEENS4_14SM90_TMA_STOREES19_S1V_S1V_EEEvvEEEEvNT_6ParamsE) ;  /* 0xffffff7804f87950 */ /* 0x000fea0003c3ffff */
        .weak           $__internal_2_$__cuda_sm10x_tcgen05_guardrail_trap_unallocated_columns_being_dealloced
        .type           $__internal_2_$__cuda_sm10x_tcgen05_guardrail_trap_unallocated_columns_being_dealloced,@function
        .size           $__internal_2_$__cuda_sm10x_tcgen05_guardrail_trap_unallocated_columns_being_dealloced,(.L_x_152 - $__internal_2_$__cuda_sm10x_tcgen05_guardrail_trap_unallocated_columns_being_dealloced)
$__internal_2_$__cuda_sm10x_tcgen05_guardrail_trap_unallocated_columns_being_dealloced:
[----:B------:R-:W-:Y:S05]  /*8420*/  BPT.TRAP 0x1 ;  /* 0x000000040000795c */ /* 0x000fea0000300000 */
[----:B------:R-:W-:-:S04]  /*8430*/  HFMA2 R3, -RZ, RZ, 0, 0 ;  /* 0x00000000ff037431 */ /* 0x000fc800000001ff */
[----:B------:R-:W-:Y:S05]  /*8440*/  RET.REL.NODEC R2 `(_ZN7cutlass13device_kernelINS_4gemm6kernel13GemmUniversalIN4cute5tupleIJiiiiEEENS1_10collective13CollectiveMmaINS1_35MainloopSm100TmaUmmaWarpSpecializedILi5ELi2ELi4ENS5_IJNS4_1CILi2EEESB_NSA_ILi1EEEEEEEENS5_IJNSA_ILi64EEENSA_ILi128EEESF_EEEaNS5_IJlSC_lEEEaSI_NS4_8TiledMMAINS4_8MMA_AtomIJNS4_15SM100_MMA_S8_SSIaaiLi64ELi128ELNS4_4UMMA5MajorE0ELSN_0ELNSM_8SaturateE0EEEEEENS4_6LayoutINS5_IJSC_SC_SC_EEENS5_IJNSA_ILi0EEEST_ST_EEEEENS5_IJNS4_10UnderscoreESW_SW_EEEEENS4_23SM90_TMA_LOAD_MULTICASTENS4_14ComposedLayoutINS4_7SwizzleILi2ELi4ELi3EEENS4_18smem_ptr_flag_bitsILi8EEENSR_INS5_IJNSA_ILi8EEESF_EEENS5_IJSF_SC_EEEEEEEvNS4_8identityESZ_S19_vS1A_EENS_8epilogue10collective18CollectiveEpilogueINS1C_23Sm100TmaWarpSpecializedILi2ELi2ELi32ELb0ELb0EEEJSH_NS5_IJNSR_ISF_SC_EES1H_EEEaSI_aSI_NS1C_6fusion15FusionCallbacksIS1G_NS1J_17LinearCombinationIaiaiLNS_15FloatRoundStyleE2EEESH_S1I_JEEENS4_5SM1004TMEM4LOAD26SM100_TMEM_LOAD_16dp32b32xENS4_13SM90_TMA_LOADES19_NS4_39AutoVectorizingCopyWithAssumedAlignmentILi128EEENS4_14SM90_TMA_STOREES19_S1V_S1V_EEEvvEEEEvNT_6ParamsE) ;  /* 0xffffff7802ec7950 */ /* 0x000fea0003c3ffff */
.L_x_151:
[----:B------:R-:W-:-:S00]  /*8450*/  BRA `(.L_x_151) ;  /* 0xfffffffc00fc7947 */ /* 0x000fc0000383ffff */
[----:B------:R-:W-:-:S00]  /*8460*/  NOP ;  /* 0x0000000000007918 */ /* 0x000fc00000000000 */
        /* <DEDUP_REMOVED lines=9> */
.L_x_152:


//--------------------- .nv.global.init           --------------------------
	.section	.nv.global.init,"aw",@progbits
.nv.global.init:
	.type		$str$27,@object
	.size		$str$27,($str$28 - $str$27)
$str$27:
        /*0000*/ 	.byte	0x28, 0x61, 0x64, 0x64, 0x72, 0x65, 0x73, 0x73, 0x20, 0x26, 0x20, 0x6d, 0x61, 0x73, 0x6b, 0x29
        /*0010*/ 	.byte	0x20, 0x3d, 0x3d, 0x20, 0x30, 0x00
	.type		$str$28,@object
	.size		$str$28,($str$26 - $str$28)
$str$28:
        /*0016*/ 	.byte	0x2f, 0x74, 0x6d, 0x70, 0x2f, 0x63, 0x75, 0x74, 0x6c, 0x61, 0x73, 0x73, 0x5f, 0x73, 0x77, 0x65
        /*0026*/ 	.byte	0x65, 0x70, 0x5f, 0x73, 0x72, 0x63, 0x2f, 0x69, 0x6e, 0x63, 0x6c, 0x75, 0x64, 0x65, 0x2f, 0x63
        /*0036*/ 	.byte	0x75, 0x74, 0x65, 0x2f, 0x70, 0x6f, 0x69, 0x6e, 0x74, 0x65, 0x72, 0x5f, 0x66, 0x6c, 0x61, 0x67
        /*0046*/ 	.byte	0x67, 0x65, 0x64, 0x2e, 0x68, 0x70, 0x70, 0x00
	.type		$str$26,@object
	.size		$str$26,($str$25 - $str$26)
$str$26:
        /*004e*/ 	.byte	0x2f, 0x74, 0x6d, 0x70, 0x2f, 0x63, 0x75, 0x74, 0x6c, 0x61, 0x73, 0x73, 0x5f, 0x73, 0x77, 0x65
        /*005e*/ 	.byte	0x65, 0x70, 0x5f, 0x73, 0x72, 0x63, 0x2f, 0x69, 0x6e, 0x63, 0x6c, 0x75, 0x64, 0x65, 0x2f, 0x63
        /*006e*/ 	.byte	0x75, 0x74, 0x65, 0x2f, 0x61, 0x74, 0x6f, 0x6d, 0x2f, 0x63, 0x6f, 0x70, 0x79, 0x5f, 0x74, 0x72
        /*007e*/ 	.byte	0x61, 0x69, 0x74, 0x73, 0x5f, 0x73, 0x6d, 0x31, 0x30, 0x30, 0x2e, 0x68, 0x70, 0x70, 0x00
	.type		$str$25,@object
	.size		$str$25,(__unnamed_1 - $str$25)
$str$25:
        /*008d*/ 	.byte	0x28, 0x28, 0x75, 0x69, 0x6e, 0x74, 0x33, 0x32, 0x5f, 0x74, 0x28, 0x74, 0x68, 0x72, 0x65, 0x61
        /*009d*/ 	.byte	0x64, 0x49, 0x64, 0x78, 0x2e, 0x78, 0x29, 0x20, 0x2f, 0x20, 0x33, 0x32, 0x29, 0x20, 0x25, 0x20
        /*00ad*/ 	.byte	0x34, 0x29, 0x20, 0x3d, 0x3d, 0x20, 0x28, 0x28, 0x28, 0x74, 0x6d, 0x65, 0x6d, 0x5f, 0x61, 0x64
        /*00bd*/ 	.byte	0x64, 0x72, 0x20, 0x3e, 0x3e, 0x20, 0x31, 0x36, 0x29, 0x20, 0x2f, 0x20, 0x33, 0x32, 0x29, 0x20
        /*00cd*/ 	.byte	0x25, 0x20, 0x34, 0x29, 0x00
	.type		__unnamed_1,@object
	.size		__unnamed_1,(__unnamed_2 - __unnamed_1)
__unnamed_1:
        /*00d2*/ 	.byte	0x61, 0x75, 0x74, 0x6f, 0x20, 0x63, 0x75, 0x74, 0x65, 0x3a, 0x3a, 0x61, 0x73, 0x5f, 0x70, 0x6f
        /* <DEDUP_REMOVED lines=24> */
        /*0262*/ 	.byte	0x00
	.type		__unnamed_2,@object
	.size		__unnamed_2,(.L_2 - __unnamed_2)
__unnamed_2:
        /* <DEDUP_REMOVED lines=41> */
.L_2:


//--------------------- .nv.shared._ZN7cutlass13device_kernelINS_4gemm6kernel13GemmUniversalIN4cute5tupleIJiiiiEEENS1_10collective13CollectiveMmaINS1_35MainloopSm100TmaUmmaWarpSpecializedILi5ELi2ELi4ENS5_IJNS4_1CILi2EEESB_NSA_ILi1EEEEEEEENS5_IJNSA_ILi64EEENSA_ILi128EEESF_EEEaNS5_IJlSC_lEEEaSI_NS4_8TiledMMAINS4_8MMA_AtomIJNS4_15SM100_MMA_S8_SSIaaiLi64ELi128ELNS4_4UMMA5MajorE0ELSN_0ELNSM_8SaturateE0EEEEEENS4_6LayoutINS5_IJSC_SC_SC_EEENS5_IJNSA_ILi0EEEST_ST_EEEEENS5_IJNS4_10UnderscoreESW_SW_EEEEENS4_23SM90_TMA_LOAD_MULTICASTENS4_14ComposedLayoutINS4_7SwizzleILi2ELi4ELi3EEENS4_18smem_ptr_flag_bitsILi8EEENSR_INS5_IJNSA_ILi8EEESF_EEENS5_IJSF_SC_EEEEEEEvNS4_8identityESZ_S19_vS1A_EENS_8epilogue10collective18CollectiveEpilogueINS1C_23Sm100TmaWarpSpecializedILi2ELi2ELi32ELb0ELb0EEEJSH_NS5_IJNSR_ISF_SC_EES1H_EEEaSI_aSI_NS1C_6fusion15FusionCallbacksIS1G_NS1J_17LinearCombinationIaiaiLNS_15FloatRoundStyleE2EEESH_S1I_JEEENS4_5SM1004TMEM4LOAD26SM100_TMEM_LOAD_16dp32b32xENS4_13SM90_TMA_LOADES19_NS4_39AutoVectorizingCopyWithAssumedAlignmentILi128EEENS4_14SM90_TMA_STOREES19_S1V_S1V_EEEvvEEEEvNT_6ParamsE --------------------------
	.section	.nv.shared._ZN7cutlass13device_kernelINS_4gemm6kernel13GemmUniversalIN4cute5tupleIJiiiiEEENS1_10collective13CollectiveMmaINS1_35MainloopSm100TmaUmmaWarpSpecializedILi5ELi2ELi4ENS5_IJNS4_1CILi2EEESB_NSA_ILi1EEEEEEEENS5_IJNSA_ILi64EEENSA_ILi128EEESF_EEEaNS5_IJlSC_lEEEaSI_NS4_8TiledMMAINS4_8MMA_AtomIJNS4_15SM100_MMA_S8_SSIaaiLi64ELi128ELNS4_4UMMA5MajorE0ELSN_0ELNSM_8SaturateE0EEEEEENS4_6LayoutINS5_IJSC_SC_SC_EEENS5_IJNSA_ILi0EEEST_ST_EEEEENS5_IJNS4_10UnderscoreESW_SW_EEEEENS4_23SM90_TMA_LOAD_MULTICASTENS4_14ComposedLayoutINS4_7SwizzleILi2ELi4ELi3EEENS4_18smem_ptr_flag_bitsILi8EEENSR_INS5_IJNSA_ILi8EEESF_EEENS5_IJSF_SC_EEEEEEEvNS4_8identityESZ_S19_vS1A_EENS_8epilogue10collective18CollectiveEpilogueINS1C_23Sm100TmaWarpSpecializedILi2ELi2ELi32ELb0ELb0EEEJSH_NS5_IJNSR_ISF_SC_EES1H_EEEaSI_aSI_NS1C_6fusion15FusionCallbacksIS1G_NS1J_17LinearCombinationIaiaiLNS_15FloatRoundStyleE2EEESH_S1I_JEEENS4_5SM1004TMEM4LOAD26SM100_TMEM_LOAD_16dp32b32xENS4_13SM90_TMA_LOADES19_NS4_39AutoVectorizingCopyWithAssumedAlignmentILi128EEENS4_14SM90_TMA_STOREES19_S1V_S1V_EEEvvEEEEvNT_6ParamsE,"aw",@nobits
	.sectionflags	@""
	.align	16
	.zero		1024


//--------------------- .nv.shared.reserved.0     --------------------------
	.section	.nv.shared.reserved.0,"aw",@nobits
	.weak		__nv_reservedSMEM_offset_0_alias
	.size		__nv_reservedSMEM_offset_0_alias, 0, 64
	.other		__nv_reservedSMEM_offset_0_alias,@"STO_CUDA_RESERVED_SHARED STV_DEFAULT"
__nv_reservedSMEM_offset_0_alias:
	.zero		0
.nv.shared.reserved.0:
	.zero		64
	.weak		__nv_reservedSMEM_tcgen05_partition
	.type		__nv_reservedSMEM_tcgen05_partition,@object
	.size		__nv_reservedSMEM_tcgen05_partition,(.L_0 - __nv_reservedSMEM_tcgen05_partition)
__nv_reservedSMEM_tcgen05_partition:
	.zero		32
.L_0:


//--------------------- .nv.global                --------------------------
	.section	.nv.global,"aw",@nobits
.nv.global:
	.type		_ZN40_INTERNAL_d73fcf42_4_k_cu_864a5445_105094cute1_E,@object
	.size		_ZN40_INTERNAL_d73fcf42_4_k_cu_864a5445_105094cute1_E,(_ZN40_INTERNAL_d73fcf42_4_k_cu_864a5445_105094cuda3std3__45__cpo6cbeginE - _ZN40_INTERNAL_d73fcf42_4_k_cu_864a5445_105094cute1_E)
_ZN40_INTERNAL_d73fcf42_4_k_cu_864a5445_105094cute1_E:
	.zero		1
	.type		_ZN40_INTERNAL_d73fcf42_4_k_cu_864a5445_105094cuda3std3__45__cpo6cbeginE,@object
	.size		_ZN40_INTERNAL_d73fcf42_4_k_cu_864a5445_105094cuda3std3__45__cpo6cbeginE,(_ZN40_INTERNAL_d73fcf42_4_k_cu_864a5445_105094cuda3std3__48in_placeE - _ZN40_INTERNAL_d73fcf42_4_k_cu_864a5445_105094cuda3std3__45__cpo6cbeginE)
_ZN40_INTERNAL_d73fcf42_4_k_cu_864a5445_105094cuda3std3__45__cpo6cbeginE:
	.zero		1
	.type		_ZN40_INTERNAL_d73fcf42_4_k_cu_864a5445_105094cuda3std3__48in_placeE,@object
	.size		_ZN40_INTERNAL_d73fcf42_4_k_cu_864a5445_105094cuda3std3__48in_placeE,(_ZN40_INTERNAL_d73fcf42_4_k_cu_864a5445_105094cuda3std6ranges3__45__cpo9iter_moveE - _ZN40_INTERNAL_d73fcf42_4_k_cu_864a5445_105094cuda3std3__48in_placeE)
_ZN40_INTERNAL_d73fcf42_4_k_cu_864a5445_105094cuda3std3__48in_placeE:
	.zero		1
	.type		_ZN40_INTERNAL_d73fcf42_4_k_cu_864a5445_105094cuda3std6ranges3__45__cpo9iter_moveE,@object
	.size		_ZN40_INTERNAL_d73fcf42_4_k_cu_864a5445_105094cuda3std6ranges3__45__cpo9iter_moveE,(_ZN40_INTERNAL_d73fcf42_4_k_cu_864a5445_105094cuda3std3__45__cpo5beginE - _ZN40_INTERNAL_d73fcf42_4_k_cu_864a5445_105094cuda3std6ranges3__45__cpo9iter_moveE)
_ZN40_INTERNAL_d73fcf42_4_k_cu_864a5445_105094cuda3std6ranges3__45__cpo9iter_moveE:
	.zero		1
	.type		_ZN40_INTERNAL_d73fcf42_4_k_cu_864a5445_105094cuda3std3__45__cpo5beginE,@object
	.size		_ZN40_INTERNAL_d73fcf42_4_k_cu_864a5445_105094cuda3std3__45__cpo5beginE,(_ZN40_INTERNAL_d73fcf42_4_k_cu_864a5445_105094cuda3std3__442_GLOBAL__N__d73fcf42_4_k_cu_864a5445_105096ignoreE - _ZN40_INTERNAL_d73fcf42_4_k_cu_864a5445_105094cuda3std3__45__cpo5beginE)
_ZN40_INTERNAL_d73fcf42_4_k_cu_864a5445_105094cuda3std3__45__cpo5beginE:
	.zero		1
	.type		_ZN40_INTERNAL_d73fcf42_4_k_cu_864a5445_105094cuda3std3__442_GLOBAL__N__d73fcf42_4_k_cu_864a5445_105096ignoreE,@object
	.size		_ZN40_INTERNAL_d73fcf42_4_k_cu_864a5445_105094cuda3std3__442_GLOBAL__N__d73fcf42_4_k_cu_864a5445_105096ignoreE,(_ZN40_INTERNAL_d73fcf42_4_k_cu_864a5445_105094cute7productE - _ZN40_INTERNAL_d73fcf42_4_k_cu_864a5445_105094cuda3std3__442_GLOBAL__N__d73fcf42_4_k_cu_864a5445_105096ignoreE)
_ZN40_INTERNAL_d73fcf42_4_k_cu_864a5445_105094cuda3std3__442_GLOBAL__N__d73fcf42_4_k_cu_864a5445_105096ignoreE:
	.zero		1
	.type		_ZN40_INTERNAL_d73fcf42_4_k_cu_864a5445_105094cute7productE,@object
	.size		_ZN40_INTERNAL_d73fcf42_4_k_cu_864a5445_105094cute7productE,(_ZN40_INTERNAL_d73fcf42_4_k_cu_864a5445_105094cuda3std3__45__cpo3endE - _ZN40_INTERNAL_d73fcf42_4_k_cu_864a5445_105094cute7productE)
_ZN40_INTERNAL_d73fcf42_4_k_cu_864a5445_105094cute7productE:
	.zero		1
	.type		_ZN40_INTERNAL_d73fcf42_4_k_cu_864a5445_105094cuda3std3__45__cpo3endE,@object
	.size		_ZN40_INTERNAL_d73fcf42_4_k_cu_864a5445_105094cuda3std3__45__cpo3endE,(_ZN40_INTERNAL_d73fcf42_4_k_cu_864a5445_105094cuda3std3__419piecewise_constructE - _ZN40_INTERNAL_d73fcf42_4_k_cu_864a5445_105094cuda3std3__45__cpo3endE)
_ZN40_INTERNAL_d73fcf42_4_k_cu_864a5445_105094cuda3std3__45__cpo3endE:
	.zero		1
	.type		_ZN40_INTERNAL_d73fcf42_4_k_cu_864a5445_105094cuda3std3__419piecewise_constructE,@object
	.size		_ZN40_INTERNAL_d73fcf42_4_k_cu_864a5445_105094cuda3std3__419piecewise_constructE,(_ZN40_INTERNAL_d73fcf42_4_k_cu_864a5445_105094cuda3std3__45__cpo4cendE - _ZN40_INTERNAL_d73fcf42_4_k_cu_864a5445_105094cuda3std3__419piecewise_constructE)
_ZN40_INTERNAL_d73fcf42_4_k_cu_864a5445_105094cuda3std3__419piecewise_constructE:
	.zero		1
	.type		_ZN40_INTERNAL_d73fcf42_4_k_cu_864a5445_105094cuda3std3__45__cpo4cendE,@object
	.size		_ZN40_INTERNAL_d73fcf42_4_k_cu_864a5445_105094cuda3std3__45__cpo4cendE,(_ZN40_INTERNAL_d73fcf42_4_k_cu_864a5445_105094cuda3std6ranges3__45__cpo4swapE - _ZN40_INTERNAL_d73fcf42_4_k_cu_864a5445_105094cuda3std3__45__cpo4cendE)
_ZN40_INTERNAL_d73fcf42_4_k_cu_864a5445_105094cuda3std3__45__cpo4cendE:
	.zero		1
	.type		_ZN40_INTERNAL_d73fcf42_4_k_cu_864a5445_105094cuda3std6ranges3__45__cpo4swapE,@object
	.size		_ZN40_INTERNAL_d73fcf42_4_k_cu_864a5445_105094cuda3std6ranges3__45__cpo4swapE,(.L_10 - _ZN40_INTERNAL_d73fcf42_4_k_cu_864a5445_105094cuda3std6ranges3__45__cpo4swapE)
_ZN40_INTERNAL_d73fcf42_4_k_cu_864a5445_105094cuda3std6ranges3__45__cpo4swapE:
	.zero		1
.L_10:


//--------------------- .nv.constant0._ZN7cutlass13device_kernelINS_4gemm6kernel13GemmUniversalIN4cute5tupleIJiiiiEEENS1_10collective13CollectiveMmaINS1_35MainloopSm100TmaUmmaWarpSpecializedILi5ELi2ELi4ENS5_IJNS4_1CILi2EEESB_NSA_ILi1EEEEEEEENS5_IJNSA_ILi64EEENSA_ILi128EEESF_EEEaNS5_IJlSC_lEEEaSI_NS4_8TiledMMAINS4_8MMA_AtomIJNS4_15SM100_MMA_S8_SSIaaiLi64ELi128ELNS4_4UMMA5MajorE0ELSN_0ELNSM_8SaturateE0EEEEEENS4_6LayoutINS5_IJSC_SC_SC_EEENS5_IJNSA_ILi0EEEST_ST_EEEEENS5_IJNS4_10UnderscoreESW_SW_EEEEENS4_23SM90_TMA_LOAD_MULTICASTENS4_14ComposedLayoutINS4_7SwizzleILi2ELi4ELi3EEENS4_18smem_ptr_flag_bitsILi8EEENSR_INS5_IJNSA_ILi8EEESF_EEENS5_IJSF_SC_EEEEEEEvNS4_8identityESZ_S19_vS1A_EENS_8epilogue10collective18CollectiveEpilogueINS1C_23Sm100TmaWarpSpecializedILi2ELi2ELi32ELb0ELb0EEEJSH_NS5_IJNSR_ISF_SC_EES1H_EEEaSI_aSI_NS1C_6fusion15FusionCallbacksIS1G_NS1J_17LinearCombinationIaiaiLNS_15FloatRoundStyleE2EEESH_S1I_JEEENS4_5SM1004TMEM4LOAD26SM100_TMEM_LOAD_16dp32b32xENS4_13SM90_TMA_LOADES19_NS4_39AutoVectorizingCopyWithAssumedAlignmentILi128EEENS4_14SM90_TMA_STOREES19_S1V_S1V_EEEvvEEEEvNT_6ParamsE --------------------------
	.section	.nv.constant0._ZN7cutlass13device_kernelINS_4gemm6kernel13GemmUniversalIN4cute5tupleIJiiiiEEENS1_10collective13CollectiveMmaINS1_35MainloopSm100TmaUmmaWarpSpecializedILi5ELi2ELi4ENS5_IJNS4_1CILi2EEESB_NSA_ILi1EEEEEEEENS5_IJNSA_ILi64EEENSA_ILi128EEESF_EEEaNS5_IJlSC_lEEEaSI_NS4_8TiledMMAINS4_8MMA_AtomIJNS4_15SM100_MMA_S8_SSIaaiLi64ELi128ELNS4_4UMMA5MajorE0ELSN_0ELNSM_8SaturateE0EEEEEENS4_6LayoutINS5_IJSC_SC_SC_EEENS5_IJNSA_ILi0EEEST_ST_EEEEENS5_IJNS4_10UnderscoreESW_SW_EEEEENS4_23SM90_TMA_LOAD_MULTICASTENS4_14ComposedLayoutINS4_7SwizzleILi2ELi4ELi3EEENS4_18smem_ptr_flag_bitsILi8EEENSR_INS5_IJNSA_ILi8EEESF_EEENS5_IJSF_SC_EEEEEEEvNS4_8identityESZ_S19_vS1A_EENS_8epilogue10collective18CollectiveEpilogueINS1C_23Sm100TmaWarpSpecializedILi2ELi2ELi32ELb0ELb0EEEJSH_NS5_IJNSR_ISF_SC_EES1H_EEEaSI_aSI_NS1C_6fusion15FusionCallbacksIS1G_NS1J_17LinearCombinationIaiaiLNS_15FloatRoundStyleE2EEESH_S1I_JEEENS4_5SM1004TMEM4LOAD26SM100_TMEM_LOAD_16dp32b32xENS4_13SM90_TMA_LOADES19_NS4_39AutoVectorizingCopyWithAssumedAlignmentILi128EEENS4_14SM90_TMA_STOREES19_S1V_S1V_EEEvvEEEEvNT_6ParamsE,"a",@progbits
	.sectionflags	@""
	.align	4
.nv.constant0._ZN7cutlass13device_kernelINS_4gemm6kernel13GemmUniversalIN4cute5tupleIJiiiiEEENS1_10collective13CollectiveMmaINS1_35MainloopSm100TmaUmmaWarpSpecializedILi5ELi2ELi4ENS5_IJNS4_1CILi2EEESB_NSA_ILi1EEEEEEEENS5_IJNSA_ILi64EEENSA_ILi128EEESF_EEEaNS5_IJlSC_lEEEaSI_NS4_8TiledMMAINS4_8MMA_AtomIJNS4_15SM100_MMA_S8_SSIaaiLi64ELi128ELNS4_4UMMA5MajorE0ELSN_0ELNSM_8SaturateE0EEEEEENS4_6LayoutINS5_IJSC_SC_SC_EEENS5_IJNSA_ILi0EEEST_ST_EEEEENS5_IJNS4_10UnderscoreESW_SW_EEEEENS4_23SM90_TMA_LOAD_MULTICASTENS4_14ComposedLayoutINS4_7SwizzleILi2ELi4ELi3EEENS4_18smem_ptr_flag_bitsILi8EEENSR_INS5_IJNSA_ILi8EEESF_EEENS5_IJSF_SC_EEEEEEEvNS4_8identityESZ_S19_vS1A_EENS_8epilogue10collective18CollectiveEpilogueINS1C_23Sm100TmaWarpSpecializedILi2ELi2ELi32ELb0ELb0EEEJSH_NS5_IJNSR_ISF_SC_EES1H_EEEaSI_aSI_NS1C_6fusion15FusionCallbacksIS1G_NS1J_17LinearCombinationIaiaiLNS_15FloatRoundStyleE2EEESH_S1I_JEEENS4_5SM1004TMEM4LOAD26SM100_TMEM_LOAD_16dp32b32xENS4_13SM90_TMA_LOADES19_NS4_39AutoVectorizingCopyWithAssumedAlignmentILi128EEENS4_14SM90_TMA_STOREES19_S1V_S1V_EEEvvEEEEvNT_6ParamsE:
	.zero		2944


//--------------------- SYMBOLS --------------------------

	.type		.nv.reservedSmem.offset0,@object
	.size		.nv.reservedSmem.offset0,0x4
	.type		.nv.reservedSmem.cap,@object
	.size		.nv.reservedSmem.cap,0x4
	.type		__assertfail,@function
